	.target	sm_90a

	.elftype	@"ET_EXEC"


//--------------------- .note.nv.tkinfo           --------------------------
	.section	.note.nv.tkinfo,"",@"SHT_NOTE"
	.sectionflags	@"SHF_NOTE_NV_TKINFO"
	.tkinfo
        /*0018*/ 	.word	0x00000002
        /*0030*/ 	.string	""
        /*0030*/ 	.string	"ptxas"
        /*0030*/ 	.string	"Cuda compilation tools, release 13.0, V13.0.88"
        /*0030*/ 	.string	"Build cuda_13.0.r13.0/compiler.36424714_0"
        /*0030*/ 	.string	"-arch sm_90a -m 64 "



//--------------------- .note.nv.cuinfo           --------------------------
	.section	.note.nv.cuinfo,"",@"SHT_NOTE"
	.sectionflags	@"SHF_NOTE_NV_CUINFO"
        /*0018*/ 	.short	0x0002
        /*001a*/ 	.short	0x005a
        /*001c*/ 	.short	0x0082
	.zero		2


//--------------------- .nv.info                  --------------------------
	.section	.nv.info,"",@"SHT_CUDA_INFO"
	.align	4


	//----- nvinfo : EIATTR_REGCOUNT
	.align		4
        /*0000*/ 	.byte	0x04, 0x2f
        /*0002*/ 	.short	(.L_15 - .L_14)
	.align		4
.L_14:
        /*0004*/ 	.word	index@(_ZN7cutlass13device_kernelINS_4gemm6kernel13GemmUniversalIN4cute5tupleIJiiiiEEENS1_10collective13CollectiveMmaINS1_34MainloopSm90TmaGmmaWarpSpecializedILi4ENS5_IJNS4_1CILi2EEENSA_ILi1EEESC_EEENS1_32KernelTmaWarpSpecializedPingpongEEENS5_IJNSA_ILi64EEENSA_ILi128EEESH_EEENS_6half_tENS5_IJlSC_lEEESJ_SK_NS4_8TiledMMAINS4_8MMA_AtomIJNS4_4SM904GMMA26MMA_64x128x16_F32F16F16_SSILNSO_5MajorE0ELSQ_0ELNSO_7ScaleInE1ELSR_1EEEEEENS4_6LayoutINS5_IJSC_SC_SC_EEENS5_IJNSA_ILi0EEESW_SW_EEEEENS5_IJNS4_10UnderscoreESZ_SZ_EEEEENS4_13SM90_TMA_LOADENS4_14ComposedLayoutINS4_7SwizzleILi3ELi4ELi3EEENS4_18smem_ptr_flag_bitsILi16EEENSU_INS5_IJNSA_ILi8EEESG_EEENS5_IJSG_SC_EEEEEEEvNS4_8identityENS4_23SM90_TMA_LOAD_MULTICASTES1C_vS1D_EENS_8epilogue10collective6detail29Sm90TmaWarpSpecializedAdapterINS1H_15DefaultEpilogueISJ_SK_SK_NS1G_6thread17LinearCombinationISJ_Li1EffLNS1L_9ScaleType4KindE0ELNS_15FloatRoundStyleE2ESJ_EENS1_15EpilogueDefaultEEEEEvvEEEEvNT_6ParamsE)
        /*0008*/ 	.word	0x000000a8


	//----- nvinfo : EIATTR_FRAME_SIZE
	.align		4
.L_15:
        /*000c*/ 	.byte	0x04, 0x11
        /*000e*/ 	.short	(.L_17 - .L_16)
	.align		4
.L_16:
        /*0010*/ 	.word	index@(_ZN7cutlass13device_kernelINS_4gemm6kernel13GemmUniversalIN4cute5tupleIJiiiiEEENS1_10collective13CollectiveMmaINS1_34MainloopSm90TmaGmmaWarpSpecializedILi4ENS5_IJNS4_1CILi2EEENSA_ILi1EEESC_EEENS1_32KernelTmaWarpSpecializedPingpongEEENS5_IJNSA_ILi64EEENSA_ILi128EEESH_EEENS_6half_tENS5_IJlSC_lEEESJ_SK_NS4_8TiledMMAINS4_8MMA_AtomIJNS4_4SM904GMMA26MMA_64x128x16_F32F16F16_SSILNSO_5MajorE0ELSQ_0ELNSO_7ScaleInE1ELSR_1EEEEEENS4_6LayoutINS5_IJSC_SC_SC_EEENS5_IJNSA_ILi0EEESW_SW_EEEEENS5_IJNS4_10UnderscoreESZ_SZ_EEEEENS4_13SM90_TMA_LOADENS4_14ComposedLayoutINS4_7SwizzleILi3ELi4ELi3EEENS4_18smem_ptr_flag_bitsILi16EEENSU_INS5_IJNSA_ILi8EEESG_EEENS5_IJSG_SC_EEEEEEEvNS4_8identityENS4_23SM90_TMA_LOAD_MULTICASTES1C_vS1D_EENS_8epilogue10collective6detail29Sm90TmaWarpSpecializedAdapterINS1H_15DefaultEpilogueISJ_SK_SK_NS1G_6thread17LinearCombinationISJ_Li1EffLNS1L_9ScaleType4KindE0ELNS_15FloatRoundStyleE2ESJ_EENS1_15EpilogueDefaultEEEEEvvEEEEvNT_6ParamsE)
        /*0014*/ 	.word	0x00000000


	//----- nvinfo : EIATTR_MIN_STACK_SIZE
	.align		4
.L_17:
        /*0018*/ 	.byte	0x04, 0x12
        /*001a*/ 	.short	(.L_19 - .L_18)
	.align		4
.L_18:
        /*001c*/ 	.word	index@(_ZN7cutlass13device_kernelINS_4gemm6kernel13GemmUniversalIN4cute5tupleIJiiiiEEENS1_10collective13CollectiveMmaINS1_34MainloopSm90TmaGmmaWarpSpecializedILi4ENS5_IJNS4_1CILi2EEENSA_ILi1EEESC_EEENS1_32KernelTmaWarpSpecializedPingpongEEENS5_IJNSA_ILi64EEENSA_ILi128EEESH_EEENS_6half_tENS5_IJlSC_lEEESJ_SK_NS4_8TiledMMAINS4_8MMA_AtomIJNS4_4SM904GMMA26MMA_64x128x16_F32F16F16_SSILNSO_5MajorE0ELSQ_0ELNSO_7ScaleInE1ELSR_1EEEEEENS4_6LayoutINS5_IJSC_SC_SC_EEENS5_IJNSA_ILi0EEESW_SW_EEEEENS5_IJNS4_10UnderscoreESZ_SZ_EEEEENS4_13SM90_TMA_LOADENS4_14ComposedLayoutINS4_7SwizzleILi3ELi4ELi3EEENS4_18smem_ptr_flag_bitsILi16EEENSU_INS5_IJNSA_ILi8EEESG_EEENS5_IJSG_SC_EEEEEEEvNS4_8identityENS4_23SM90_TMA_LOAD_MULTICASTES1C_vS1D_EENS_8epilogue10collective6detail29Sm90TmaWarpSpecializedAdapterINS1H_15DefaultEpilogueISJ_SK_SK_NS1G_6thread17LinearCombinationISJ_Li1EffLNS1L_9ScaleType4KindE0ELNS_15FloatRoundStyleE2ESJ_EENS1_15EpilogueDefaultEEEEEvvEEEEvNT_6ParamsE)
        /*0020*/ 	.word	0x00000000
.L_19:


//--------------------- .nv.compat                --------------------------
	.section	.nv.compat,"",@"SHT_CUDA_COMPAT_INFO"
	.align	4
        /*0000*/ 	.byte	0x02, 0x09, 0x01, 0x00, 0x02, 0x02, 0x04, 0x00, 0x02, 0x05, 0x05, 0x00, 0x03, 0x07, 0x01, 0x01
        /*0010*/ 	.byte	0x02, 0x03, 0x01, 0x00, 0x02, 0x06, 0x01, 0x00, 0x04, 0x0b, 0x08, 0x00, 0x00, 0x00, 0x00, 0x00
        /*0020*/ 	.byte	0x00, 0x00, 0x00, 0x00


//--------------------- .nv.info._ZN7cutlass13device_kernelINS_4gemm6kernel13GemmUniversalIN4cute5tupleIJiiiiEEENS1_10collective13CollectiveMmaINS1_34MainloopSm90TmaGmmaWarpSpecializedILi4ENS5_IJNS4_1CILi2EEENSA_ILi1EEESC_EEENS1_32KernelTmaWarpSpecializedPingpongEEENS5_IJNSA_ILi64EEENSA_ILi128EEESH_EEENS_6half_tENS5_IJlSC_lEEESJ_SK_NS4_8TiledMMAINS4_8MMA_AtomIJNS4_4SM904GMMA26MMA_64x128x16_F32F16F16_SSILNSO_5MajorE0ELSQ_0ELNSO_7ScaleInE1ELSR_1EEEEEENS4_6LayoutINS5_IJSC_SC_SC_EEENS5_IJNSA_ILi0EEESW_SW_EEEEENS5_IJNS4_10UnderscoreESZ_SZ_EEEEENS4_13SM90_TMA_LOADENS4_14ComposedLayoutINS4_7SwizzleILi3ELi4ELi3EEENS4_18smem_ptr_flag_bitsILi16EEENSU_INS5_IJNSA_ILi8EEESG_EEENS5_IJSG_SC_EEEEEEEvNS4_8identityENS4_23SM90_TMA_LOAD_MULTICASTES1C_vS1D_EENS_8epilogue10collective6detail29Sm90TmaWarpSpecializedAdapterINS1H_15DefaultEpilogueISJ_SK_SK_NS1G_6thread17LinearCombinationISJ_Li1EffLNS1L_9ScaleType4KindE0ELNS_15FloatRoundStyleE2ESJ_EENS1_15EpilogueDefaultEEEEEvvEEEEvNT_6ParamsE --------------------------
	.section	.nv.info._ZN7cutlass13device_kernelINS_4gemm6kernel13GemmUniversalIN4cute5tupleIJiiiiEEENS1_10collective13CollectiveMmaINS1_34MainloopSm90TmaGmmaWarpSpecializedILi4ENS5_IJNS4_1CILi2EEENSA_ILi1EEESC_EEENS1_32KernelTmaWarpSpecializedPingpongEEENS5_IJNSA_ILi64EEENSA_ILi128EEESH_EEENS_6half_tENS5_IJlSC_lEEESJ_SK_NS4_8TiledMMAINS4_8MMA_AtomIJNS4_4SM904GMMA26MMA_64x128x16_F32F16F16_SSILNSO_5MajorE0ELSQ_0ELNSO_7ScaleInE1ELSR_1EEEEEENS4_6LayoutINS5_IJSC_SC_SC_EEENS5_IJNSA_ILi0EEESW_SW_EEEEENS5_IJNS4_10UnderscoreESZ_SZ_EEEEENS4_13SM90_TMA_LOADENS4_14ComposedLayoutINS4_7SwizzleILi3ELi4ELi3EEENS4_18smem_ptr_flag_bitsILi16EEENSU_INS5_IJNSA_ILi8EEESG_EEENS5_IJSG_SC_EEEEEEEvNS4_8identityENS4_23SM90_TMA_LOAD_MULTICASTES1C_vS1D_EENS_8epilogue10collective6detail29Sm90TmaWarpSpecializedAdapterINS1H_15DefaultEpilogueISJ_SK_SK_NS1G_6thread17LinearCombinationISJ_Li1EffLNS1L_9ScaleType4KindE0ELNS_15FloatRoundStyleE2ESJ_EENS1_15EpilogueDefaultEEEEEvvEEEEvNT_6ParamsE,"",@"SHT_CUDA_INFO"
	.sectionflags	@""
	.align	4


	//----- nvinfo : EIATTR_CUDA_API_VERSION
	.align		4
        /*0000*/ 	.byte	0x04, 0x37
        /*0002*/ 	.short	(.L_21 - .L_20)
.L_20:
        /*0004*/ 	.word	0x00000082


	//----- nvinfo : EIATTR_KPARAM_INFO
	.align		4
.L_21:
        /*0008*/ 	.byte	0x04, 0x17
        /*000a*/ 	.short	(.L_23 - .L_22)
.L_22:
        /*000c*/ 	.word	0x00000000
        /*0010*/ 	.short	0x0000
        /*0012*/ 	.short	0x0070
        /*0014*/ 	.byte	0x00, 0xf0, 0x01, 0x10


	//----- nvinfo : EIATTR_SPARSE_MMA_MASK
	.align		4
.L_23:
        /*0018*/ 	.byte	0x03, 0x50
        /*001a*/ 	.short	0x0000


	//----- nvinfo : EIATTR_MAXREG_COUNT
	.align		4
        /*001c*/ 	.byte	0x03, 0x1b
        /*001e*/ 	.short	0x00a8


	//----- nvinfo : EIATTR_NUM_BARRIERS
	.align		4
        /*0020*/ 	.byte	0x02, 0x4c
        /*0022*/ 	.byte	0x01
	.zero		1


	//----- nvinfo : EIATTR_EXTERNS
	.align		4
        /*0024*/ 	.byte	0x04, 0x0f
        /*0026*/ 	.short	(.L_25 - .L_24)


	//   ....[0]....
	.align		4
.L_24:
        /*0028*/ 	.word	index@(__assertfail)


	//----- nvinfo : EIATTR_MERCURY_ISA_VERSION
	.align		4
.L_25:
        /*002c*/ 	.byte	0x03, 0x5f
        /*002e*/ 	.short	0x0101


	//----- nvinfo : EIATTR_INT_WARP_WIDE_INSTR_OFFSETS
	.align		4
        /*0030*/ 	.byte	0x04, 0x31
        /*0032*/ 	.short	(.L_27 - .L_26)


	//   ....[0]....
.L_26:
        /*0034*/ 	.word	0x000005d0


	//   ....[1]....
        /*0038*/ 	.word	0x00000610


	//   ....[2]....
        /*003c*/ 	.word	0x000006a0


	//   ....[3]....
        /*0040*/ 	.word	0x000006b0


	//   ....[4]....
        /*0044*/ 	.word	0x000006d0


	//   ....[5]....
        /*0048*/ 	.word	0x000006f0


	//   ....[6]....
        /*004c*/ 	.word	0x000007e0


	//   ....[7]....
        /*0050*/ 	.word	0x00000800


	//   ....[8]....
        /*0054*/ 	.word	0x000025a0


	//----- nvinfo : EIATTR_COOP_GROUP_MASK_REGIDS
	.align		4
.L_27:
        /*0058*/ 	.byte	0x04, 0x29
        /*005a*/ 	.short	(.L_29 - .L_28)


	//   ....[0]....
.L_28:
        /*005c*/ 	.word	0xffffffff


	//   ....[1]....
        /*0060*/ 	.word	0xffffffff


	//   ....[2]....
        /*0064*/ 	.word	0xffffffff


	//   ....[3]....
        /*0068*/ 	.word	0xffffffff


	//   ....[4]....
        /*006c*/ 	.word	0xffffffff


	//   ....[5]....
        /*0070*/ 	.word	0xffffffff


	//   ....[6]....
        /*0074*/ 	.word	0xffffffff


	//----- nvinfo : EIATTR_COOP_GROUP_INSTR_OFFSETS
	.align		4
.L_29:
        /*0078*/ 	.byte	0x04, 0x28
        /*007a*/ 	.short	(.L_31 - .L_30)


	//   ....[0]....
.L_30:
        /*007c*/ 	.word	0x00000060


	//   ....[1]....
        /*0080*/ 	.word	0x00000080


	//   ....[2]....
        /*0084*/ 	.word	0x00000180


	//   ....[3]....
        /*0088*/ 	.word	0x000003b0


	//   ....[4]....
        /*008c*/ 	.word	0x00000400


	//   ....[5]....
        /*0090*/ 	.word	0x000004f0


	//   ....[6]....
        /*0094*/ 	.word	0x00000980


	//----- nvinfo : EIATTR_REG_RECONFIG
	.align		4
.L_31:
        /*0098*/ 	.byte	0x01, 0x54
	.zero		2


	//----- nvinfo : EIATTR_SYSCALL_OFFSETS
	.align		4
        /*009c*/ 	.byte	0x04, 0x46
        /*009e*/ 	.short	(.L_33 - .L_32)


	//   ....[0]....
.L_32:
        /*00a0*/ 	.word	0x000019b0


	//----- nvinfo : EIATTR_MBARRIER_INSTR_OFFSETS
	.align		4
.L_33:
        /*00a4*/ 	.byte	0x04, 0x39
        /*00a6*/ 	.short	(.L_35 - .L_34)


	//   ....[0]....
.L_34:
        /*00a8*/ 	.word	0x00000300
        /*00ac*/ 	.word	0x000000ff
        /*00b0*/ 	.word	0x00000000
        /*00b4*/ 	.short	0x0100
        /*00b6*/ 	.byte	0x07
	.zero		1


	//   ....[1]....
        /*00b8*/ 	.word	0x00000310
        /*00bc*/ 	.word	0x000000ff
        /*00c0*/ 	.word	0x00000020
        /*00c4*/ 	.short	0x0100
        /*00c6*/ 	.byte	0x07
	.zero		1


	//   ....[2]....
        /*00c8*/ 	.word	0x00000320
        /*00cc*/ 	.word	0x000000ff
        /*00d0*/ 	.word	0x00000008
        /*00d4*/ 	.short	0x0100
        /*00d6*/ 	.byte	0x07
	.zero		1


	//   ....[3]....
        /*00d8*/ 	.word	0x00000330
        /*00dc*/ 	.word	0x000000ff
        /*00e0*/ 	.word	0x00000028
        /*00e4*/ 	.short	0x0100
        /*00e6*/ 	.byte	0x07
	.zero		1


	//   ....[4]....
        /*00e8*/ 	.word	0x00000340
        /*00ec*/ 	.word	0x000000ff
        /*00f0*/ 	.word	0x00000010
        /*00f4*/ 	.short	0x0100
        /*00f6*/ 	.byte	0x07
	.zero		1


	//   ....[5]....
        /*00f8*/ 	.word	0x00000350
        /*00fc*/ 	.word	0x000000ff
        /*0100*/ 	.word	0x00000030
        /*0104*/ 	.short	0x0100
        /*0106*/ 	.byte	0x07
	.zero		1


	//   ....[6]....
        /*0108*/ 	.word	0x00000360
        /*010c*/ 	.word	0x000000ff
        /*0110*/ 	.word	0x00000018
        /*0114*/ 	.short	0x0100
        /*0116*/ 	.byte	0x07
	.zero		1


	//   ....[7]....
        /*0118*/ 	.word	0x00000370
        /*011c*/ 	.word	0x000000ff
        /*0120*/ 	.word	0x00000038
        /*0124*/ 	.short	0x0100
        /*0126*/ 	.byte	0x07
	.zero		1


	//   ....[8]....
        /*0128*/ 	.word	0x00000840
        /*012c*/ 	.word	0x000000ff
        /*0130*/ 	.word	0x00000070
        /*0134*/ 	.short	0x0100
        /*0136*/ 	.byte	0x0c
	.zero		1


	//   ....[9]....
        /*0138*/ 	.word	0x00000890
        /*013c*/ 	.word	0x000000ff
        /*0140*/ 	.word	0x00000078
        /*0144*/ 	.short	0x0100
        /*0146*/ 	.byte	0x0c
	.zero		1


	//   ....[10]....
        /*0148*/ 	.word	0x000008c0
        /*014c*/ 	.word	0x000000ff
        /*0150*/ 	.word	0x00000050
        /*0154*/ 	.short	0x0100
        /*0156*/ 	.byte	0x0d
	.zero		1


	//   ....[11]....
        /*0158*/ 	.word	0x00000910
        /*015c*/ 	.word	0x000000ff
        /*0160*/ 	.word	0x00000058
        /*0164*/ 	.short	0x0100
        /*0166*/ 	.byte	0x0d
	.zero		1


	//   ....[12]....
        /*0168*/ 	.word	0x00000920
        /*016c*/ 	.word	0x000000ff
        /*0170*/ 	.word	0x00000060
        /*0174*/ 	.short	0x0100
        /*0176*/ 	.byte	0x0d
	.zero		1


	//   ....[13]....
        /*0178*/ 	.word	0x00000930
        /*017c*/ 	.word	0x000000ff
        /*0180*/ 	.word	0x00000068
        /*0184*/ 	.short	0x0100
        /*0186*/ 	.byte	0x0d
	.zero		1


	//   ....[14]....
        /*0188*/ 	.word	0x00001870
        /*018c*/ 	.word	0x00000061
        /*0190*/ 	.word	0xfffffff8
        /*0194*/ 	.short	0x010a
        /*0196*/ 	.byte	0x3f
	.zero		1


	//   ....[15]....
        /*0198*/ 	.word	0x00001a40
        /*019c*/ 	.word	0x00000003
        /*01a0*/ 	.word	0x00000000
        /*01a4*/ 	.short	0x010a
        /*01a6*/ 	.byte	0x3f
	.zero		1


	//   ....[16]....
        /*01a8*/ 	.word	0x00001aa0
        /*01ac*/ 	.word	0x00000003
        /*01b0*/ 	.word	0x00000000
        /*01b4*/ 	.short	0x010a
        /*01b6*/ 	.byte	0x3f
	.zero		1


	//   ....[17]....
        /*01b8*/ 	.word	0x00001fc0
        /*01bc*/ 	.word	0x000000ff
        /*01c0*/ 	.word	0x00000000
        /*01c4*/ 	.short	0x010a
        /*01c6*/ 	.byte	0x04
	.zero		1


	//   ....[18]....
        /*01c8*/ 	.word	0x00002000
        /*01cc*/ 	.word	0x000000ff
        /*01d0*/ 	.word	0x00000000
        /*01d4*/ 	.short	0x010a
        /*01d6*/ 	.byte	0x04
	.zero		1


	//   ....[19]....
        /*01d8*/ 	.word	0x00002430
        /*01dc*/ 	.word	0x00000005
        /*01e0*/ 	.word	0x00000000
        /*01e4*/ 	.short	0x0101
        /*01e6*/ 	.byte	0x3f
	.zero		1


	//   ....[20]....
        /*01e8*/ 	.word	0x00002530
        /*01ec*/ 	.word	0x00000065
        /*01f0*/ 	.word	0x00000000
        /*01f4*/ 	.short	0x0101
        /*01f6*/ 	.byte	0x32
	.zero		1


	//   ....[21]....
        /*01f8*/ 	.word	0x00002620
        /*01fc*/ 	.word	0x00000003
        /*0200*/ 	.word	0x00000000
        /*0204*/ 	.short	0x0101
        /*0206*/ 	.byte	0x3f
	.zero		1


	//   ....[22]....
        /*0208*/ 	.word	0x00002680
        /*020c*/ 	.word	0x00000061
        /*0210*/ 	.word	0x00000008
        /*0214*/ 	.short	0x010a
        /*0216*/ 	.byte	0x3f
	.zero		1


	//   ....[23]....
        /*0218*/ 	.word	0x00006780
        /*021c*/ 	.word	0x00000062
        /*0220*/ 	.word	0x00000000
        /*0224*/ 	.short	0x0101
        /*0226*/ 	.byte	0x32
	.zero		1


	//   ....[24]....
        /*0228*/ 	.word	0x000071d0
        /*022c*/ 	.word	0x00000007
        /*0230*/ 	.word	0x00000020
        /*0234*/ 	.short	0x010a
        /*0236*/ 	.byte	0x3f
	.zero		1


	//   ....[25]....
        /*0238*/ 	.word	0x00007660
        /*023c*/ 	.word	0x00000003
        /*0240*/ 	.word	0x00000078
        /*0244*/ 	.short	0x0101
        /*0246*/ 	.byte	0x3f
	.zero		1


	//   ....[26]....
        /*0248*/ 	.word	0x00007dd0
        /*024c*/ 	.word	0x00000007
        /*0250*/ 	.word	0x00000000
        /*0254*/ 	.short	0x010a
        /*0256*/ 	.byte	0x3f
	.zero		1


	//   ....[27]....
        /*0258*/ 	.word	0x00007e50
        /*025c*/ 	.word	0x00000009
        /*0260*/ 	.word	0x00000000
        /*0264*/ 	.short	0x010a
        /*0266*/ 	.byte	0x3f
	.zero		1


	//   ....[28]....
        /*0268*/ 	.word	0x00007ee0
        /*026c*/ 	.word	0x00000006
        /*0270*/ 	.word	0x00000000
        /*0274*/ 	.short	0x010a
        /*0276*/ 	.byte	0x3f
	.zero		1


	//   ....[29]....
        /*0278*/ 	.word	0x00007f70
        /*027c*/ 	.word	0x00000003
        /*0280*/ 	.word	0x00000000
        /*0284*/ 	.short	0x010a
        /*0286*/ 	.byte	0x3f
	.zero		1


	//   ....[30]....
        /*0288*/ 	.word	0x00007fd0
        /*028c*/ 	.word	0x00000061
        /*0290*/ 	.word	0xfffffff8
        /*0294*/ 	.short	0x010a
        /*0296*/ 	.byte	0x3f
	.zero		1


	//   ....[31]....
        /*0298*/ 	.word	0x00008020
        /*029c*/ 	.word	0x00000003
        /*02a0*/ 	.word	0x00000000
        /*02a4*/ 	.short	0x010a
        /*02a6*/ 	.byte	0x3f
	.zero		1


	//   ....[32]....
        /*02a8*/ 	.word	0x00008080
        /*02ac*/ 	.word	0x00000005
        /*02b0*/ 	.word	0x00000000
        /*02b4*/ 	.short	0x010a
        /*02b6*/ 	.byte	0x3f
	.zero		1


	//   ....[33]....
        /*02b8*/ 	.word	0x000080d0
        /*02bc*/ 	.word	0x00000061
        /*02c0*/ 	.word	0x00000008
        /*02c4*/ 	.short	0x010a
        /*02c6*/ 	.byte	0x3f
	.zero		1


	//   ....[34]....
        /*02c8*/ 	.word	0x000081a0
        /*02cc*/ 	.word	0x00000007
        /*02d0*/ 	.word	0x00000020
        /*02d4*/ 	.short	0x010a
        /*02d6*/ 	.byte	0x3f
	.zero		1


	//   ....[35]....
        /*02d8*/ 	.word	0x00008270
        /*02dc*/ 	.word	0x00000007
        /*02e0*/ 	.word	0x00000000
        /*02e4*/ 	.short	0x010a
        /*02e6*/ 	.byte	0x3f
	.zero		1


	//   ....[36]....
        /*02e8*/ 	.word	0x000082c0
        /*02ec*/ 	.word	0x00000009
        /*02f0*/ 	.word	0x00000000
        /*02f4*/ 	.short	0x010a
        /*02f6*/ 	.byte	0x3f
	.zero		1


	//   ....[37]....
        /*02f8*/ 	.word	0x00008310
        /*02fc*/ 	.word	0x00000006
        /*0300*/ 	.word	0x00000000
        /*0304*/ 	.short	0x010a
        /*0306*/ 	.byte	0x3f
	.zero		1


	//----- nvinfo : EIATTR_NUM_MBARRIERS
	.align		4
.L_35:
        /*0308*/ 	.byte	0x03, 0x38
        /*030a*/ 	.short	0x000e


	//----- nvinfo : EIATTR_EXIT_INSTR_OFFSETS
	.align		4
        /*030c*/ 	.byte	0x04, 0x1c
        /*030e*/ 	.short	(.L_37 - .L_36)


	//   ....[0]....
.L_36:
        /*0310*/ 	.word	0x00001490


	//   ....[1]....
        /*0314*/ 	.word	0x000014f0


	//   ....[2]....
        /*0318*/ 	.word	0x00006ec0


	//   ....[3]....
        /*031c*/ 	.word	0x00006ef0


	//   ....[4]....
        /*0320*/ 	.word	0x00007fc0


	//----- nvinfo : EIATTR_MAX_THREADS
	.align		4
.L_37:
        /*0324*/ 	.byte	0x04, 0x05
        /*0326*/ 	.short	(.L_39 - .L_38)
.L_38:
        /*0328*/ 	.word	0x00000180
        /*032c*/ 	.word	0x00000001
        /*0330*/ 	.word	0x00000001


	//----- nvinfo : EIATTR_CRS_STACK_SIZE
	.align		4
.L_39:
        /*0334*/ 	.byte	0x04, 0x1e
        /*0336*/ 	.short	(.L_41 - .L_40)
.L_40:
        /*0338*/ 	.word	0x00000000


	//----- nvinfo : EIATTR_CBANK_PARAM_SIZE
	.align		4
.L_41:
        /*033c*/ 	.byte	0x03, 0x19
        /*033e*/ 	.short	0x0470


	//----- nvinfo : EIATTR_PARAM_CBANK
	.align		4
        /*0340*/ 	.byte	0x04, 0x0a
        /*0342*/ 	.short	(.L_43 - .L_42)
	.align		4
.L_42:
        /*0344*/ 	.word	index@(.nv.constant0._ZN7cutlass13device_kernelINS_4gemm6kernel13GemmUniversalIN4cute5tupleIJiiiiEEENS1_10collective13CollectiveMmaINS1_34MainloopSm90TmaGmmaWarpSpecializedILi4ENS5_IJNS4_1CILi2EEENSA_ILi1EEESC_EEENS1_32KernelTmaWarpSpecializedPingpongEEENS5_IJNSA_ILi64EEENSA_ILi128EEESH_EEENS_6half_tENS5_IJlSC_lEEESJ_SK_NS4_8TiledMMAINS4_8MMA_AtomIJNS4_4SM904GMMA26MMA_64x128x16_F32F16F16_SSILNSO_5MajorE0ELSQ_0ELNSO_7ScaleInE1ELSR_1EEEEEENS4_6LayoutINS5_IJSC_SC_SC_EEENS5_IJNSA_ILi0EEESW_SW_EEEEENS5_IJNS4_10UnderscoreESZ_SZ_EEEEENS4_13SM90_TMA_LOADENS4_14ComposedLayoutINS4_7SwizzleILi3ELi4ELi3EEENS4_18smem_ptr_flag_bitsILi16EEENSU_INS5_IJNSA_ILi8EEESG_EEENS5_IJSG_SC_EEEEEEEvNS4_8identityENS4_23SM90_TMA_LOAD_MULTICASTES1C_vS1D_EENS_8epilogue10collective6detail29Sm90TmaWarpSpecializedAdapterINS1H_15DefaultEpilogueISJ_SK_SK_NS1G_6thread17LinearCombinationISJ_Li1EffLNS1L_9ScaleType4KindE0ELNS_15FloatRoundStyleE2ESJ_EENS1_15EpilogueDefaultEEEEEvvEEEEvNT_6ParamsE)
        /*0348*/ 	.short	0x0210
        /*034a*/ 	.short	0x0470


	//----- nvinfo : EIATTR_SW_WAR
	.align		4
.L_43:
        /*034c*/ 	.byte	0x04, 0x36
        /*034e*/ 	.short	(.L_45 - .L_44)
.L_44:
        /*0350*/ 	.word	0x00000008
.L_45:


//--------------------- .nv.callgraph             --------------------------
	.section	.nv.callgraph,"",@"SHT_CUDA_CALLGRAPH"
	.align	4
	.sectionentsize	8
	.align		4
        /*0000*/ 	.word	0x00000000
	.align		4
        /*0004*/ 	.word	0xffffffff
	.align		4
        /*0008*/ 	.word	index@(_ZN7cutlass13device_kernelINS_4gemm6kernel13GemmUniversalIN4cute5tupleIJiiiiEEENS1_10collective13CollectiveMmaINS1_34MainloopSm90TmaGmmaWarpSpecializedILi4ENS5_IJNS4_1CILi2EEENSA_ILi1EEESC_EEENS1_32KernelTmaWarpSpecializedPingpongEEENS5_IJNSA_ILi64EEENSA_ILi128EEESH_EEENS_6half_tENS5_IJlSC_lEEESJ_SK_NS4_8TiledMMAINS4_8MMA_AtomIJNS4_4SM904GMMA26MMA_64x128x16_F32F16F16_SSILNSO_5MajorE0ELSQ_0ELNSO_7ScaleInE1ELSR_1EEEEEENS4_6LayoutINS5_IJSC_SC_SC_EEENS5_IJNSA_ILi0EEESW_SW_EEEEENS5_IJNS4_10UnderscoreESZ_SZ_EEEEENS4_13SM90_TMA_LOADENS4_14ComposedLayoutINS4_7SwizzleILi3ELi4ELi3EEENS4_18smem_ptr_flag_bitsILi16EEENSU_INS5_IJNSA_ILi8EEESG_EEENS5_IJSG_SC_EEEEEEEvNS4_8identityENS4_23SM90_TMA_LOAD_MULTICASTES1C_vS1D_EENS_8epilogue10collective6detail29Sm90TmaWarpSpecializedAdapterINS1H_15DefaultEpilogueISJ_SK_SK_NS1G_6thread17LinearCombinationISJ_Li1EffLNS1L_9ScaleType4KindE0ELNS_15FloatRoundStyleE2ESJ_EENS1_15EpilogueDefaultEEEEEvvEEEEvNT_6ParamsE)
	.align		4
        /*000c*/ 	.word	index@(__assertfail)
	.align		4
        /*0010*/ 	.word	0x00000000
	.align		4
        /*0014*/ 	.word	0xfffffffe
	.align		4
        /*0018*/ 	.word	0x00000000
	.align		4
        /*001c*/ 	.word	0xfffffffd
	.align		4
        /*0020*/ 	.word	0x00000000
	.align		4
        /*0024*/ 	.word	0xfffffffc


//--------------------- .nv.constant4             --------------------------
	.section	.nv.constant4,"a",@progbits
	.align	8
	.align		8
.nv.constant4:
        /*0000*/ 	.dword	__assertfail
	.align		8
        /*0008*/ 	.dword	__unnamed_1
	.align		8
        /*0010*/ 	.dword	_ZN39_INTERNAL_8d545367_4_k_cu_c36f6ea6_34534cuda3std3__45__cpo5beginE
	.align		8
        /*0018*/ 	.dword	_ZN39_INTERNAL_8d545367_4_k_cu_c36f6ea6_34534cuda3std3__45__cpo3endE
	.align		8
        /*0020*/ 	.dword	_ZN39_INTERNAL_8d545367_4_k_cu_c36f6ea6_34534cuda3std3__45__cpo6cbeginE
	.align		8
        /*0028*/ 	.dword	_ZN39_INTERNAL_8d545367_4_k_cu_c36f6ea6_34534cuda3std3__45__cpo4cendE
	.align		8
        /*0030*/ 	.dword	_ZN39_INTERNAL_8d545367_4_k_cu_c36f6ea6_34534cuda3std3__441_GLOBAL__N__8d545367_4_k_cu_c36f6ea6_34536ignoreE
	.align		8
        /*0038*/ 	.dword	_ZN39_INTERNAL_8d545367_4_k_cu_c36f6ea6_34534cuda3std3__419piecewise_constructE
	.align		8
        /*0040*/ 	.dword	_ZN39_INTERNAL_8d545367_4_k_cu_c36f6ea6_34534cuda3std3__48in_placeE
	.align		8
        /*0048*/ 	.dword	_ZN39_INTERNAL_8d545367_4_k_cu_c36f6ea6_34534cuda3std6ranges3__45__cpo4swapE
	.align		8
        /*0050*/ 	.dword	_ZN39_INTERNAL_8d545367_4_k_cu_c36f6ea6_34534cuda3std6ranges3__45__cpo9iter_moveE
	.align		8
        /*0058*/ 	.dword	_ZN39_INTERNAL_8d545367_4_k_cu_c36f6ea6_34534cute7productE
	.align		8
        /*0060*/ 	.dword	_ZN39_INTERNAL_8d545367_4_k_cu_c36f6ea6_34534cute1_E
	.align		8
        /*0068*/ 	.dword	$str$22
	.align		8
        /*0070*/ 	.dword	$str$23


//--------------------- .text._ZN7cutlass13device_kernelINS_4gemm6kernel13GemmUniversalIN4cute5tupleIJiiiiEEENS1_10collective13CollectiveMmaINS1_34MainloopSm90TmaGmmaWarpSpecializedILi4ENS5_IJNS4_1CILi2EEENSA_ILi1EEESC_EEENS1_32KernelTmaWarpSpecializedPingpongEEENS5_IJNSA_ILi64EEENSA_ILi128EEESH_EEENS_6half_tENS5_IJlSC_lEEESJ_SK_NS4_8TiledMMAINS4_8MMA_AtomIJNS4_4SM904GMMA26MMA_64x128x16_F32F16F16_SSILNSO_5MajorE0ELSQ_0ELNSO_7ScaleInE1ELSR_1EEEEEENS4_6LayoutINS5_IJSC_SC_SC_EEENS5_IJNSA_ILi0EEESW_SW_EEEEENS5_IJNS4_10UnderscoreESZ_SZ_EEEEENS4_13SM90_TMA_LOADENS4_14ComposedLayoutINS4_7SwizzleILi3ELi4ELi3EEENS4_18smem_ptr_flag_bitsILi16EEENSU_INS5_IJNSA_ILi8EEESG_EEENS5_IJSG_SC_EEEEEEEvNS4_8identityENS4_23SM90_TMA_LOAD_MULTICASTES1C_vS1D_EENS_8epilogue10collective6detail29Sm90TmaWarpSpecializedAdapterINS1H_15DefaultEpilogueISJ_SK_SK_NS1G_6thread17LinearCombinationISJ_Li1EffLNS1L_9ScaleType4KindE0ELNS_15FloatRoundStyleE2ESJ_EENS1_15EpilogueDefaultEEEEEvvEEEEvNT_6ParamsE --------------------------
	.section	.text._ZN7cutlass13device_kernelINS_4gemm6kernel13GemmUniversalIN4cute5tupleIJiiiiEEENS1_10collective13CollectiveMmaINS1_34MainloopSm90TmaGmmaWarpSpecializedILi4ENS5_IJNS4_1CILi2EEENSA_ILi1EEESC_EEENS1_32KernelTmaWarpSpecializedPingpongEEENS5_IJNSA_ILi64EEENSA_ILi128EEESH_EEENS_6half_tENS5_IJlSC_lEEESJ_SK_NS4_8TiledMMAINS4_8MMA_AtomIJNS4_4SM904GMMA26MMA_64x128x16_F32F16F16_SSILNSO_5MajorE0ELSQ_0ELNSO_7ScaleInE1ELSR_1EEEEEENS4_6LayoutINS5_IJSC_SC_SC_EEENS5_IJNSA_ILi0EEESW_SW_EEEEENS5_IJNS4_10UnderscoreESZ_SZ_EEEEENS4_13SM90_TMA_LOADENS4_14ComposedLayoutINS4_7SwizzleILi3ELi4ELi3EEENS4_18smem_ptr_flag_bitsILi16EEENSU_INS5_IJNSA_ILi8EEESG_EEENS5_IJSG_SC_EEEEEEEvNS4_8identityENS4_23SM90_TMA_LOAD_MULTICASTES1C_vS1D_EENS_8epilogue10collective6detail29Sm90TmaWarpSpecializedAdapterINS1H_15DefaultEpilogueISJ_SK_SK_NS1G_6thread17LinearCombinationISJ_Li1EffLNS1L_9ScaleType4KindE0ELNS_15FloatRoundStyleE2ESJ_EENS1_15EpilogueDefaultEEEEEvvEEEEvNT_6ParamsE,"ax",@progbits
	.align	128
.text._ZN7cutlass13device_kernelINS_4gemm6kernel13GemmUniversalIN4cute5tupleIJiiiiEEENS1_10collective13CollectiveMmaINS1_34MainloopSm90TmaGmmaWarpSpecializedILi4ENS5_IJNS4_1CILi2EEENSA_ILi1EEESC_EEENS1_32KernelTmaWarpSpecializedPingpongEEENS5_IJNSA_ILi64EEENSA_ILi128EEESH_EEENS_6half_tENS5_IJlSC_lEEESJ_SK_NS4_8TiledMMAINS4_8MMA_AtomIJNS4_4SM904GMMA26MMA_64x128x16_F32F16F16_SSILNSO_5MajorE0ELSQ_0ELNSO_7ScaleInE1ELSR_1EEEEEENS4_6LayoutINS5_IJSC_SC_SC_EEENS5_IJNSA_ILi0EEESW_SW_EEEEENS5_IJNS4_10UnderscoreESZ_SZ_EEEEENS4_13SM90_TMA_LOADENS4_14ComposedLayoutINS4_7SwizzleILi3ELi4ELi3EEENS4_18smem_ptr_flag_bitsILi16EEENSU_INS5_IJNSA_ILi8EEESG_EEENS5_IJSG_SC_EEEEEEEvNS4_8identityENS4_23SM90_TMA_LOAD_MULTICASTES1C_vS1D_EENS_8epilogue10collective6detail29Sm90TmaWarpSpecializedAdapterINS1H_15DefaultEpilogueISJ_SK_SK_NS1G_6thread17LinearCombinationISJ_Li1EffLNS1L_9ScaleType4KindE0ELNS_15FloatRoundStyleE2ESJ_EENS1_15EpilogueDefaultEEEEEvvEEEEvNT_6ParamsE:
        .type           _ZN7cutlass13device_kernelINS_4gemm6kernel13GemmUniversalIN4cute5tupleIJiiiiEEENS1_10collective13CollectiveMmaINS1_34MainloopSm90TmaGmmaWarpSpecializedILi4ENS5_IJNS4_1CILi2EEENSA_ILi1EEESC_EEENS1_32KernelTmaWarpSpecializedPingpongEEENS5_IJNSA_ILi64EEENSA_ILi128EEESH_EEENS_6half_tENS5_IJlSC_lEEESJ_SK_NS4_8TiledMMAINS4_8MMA_AtomIJNS4_4SM904GMMA26MMA_64x128x16_F32F16F16_SSILNSO_5MajorE0ELSQ_0ELNSO_7ScaleInE1ELSR_1EEEEEENS4_6LayoutINS5_IJSC_SC_SC_EEENS5_IJNSA_ILi0EEESW_SW_EEEEENS5_IJNS4_10UnderscoreESZ_SZ_EEEEENS4_13SM90_TMA_LOADENS4_14ComposedLayoutINS4_7SwizzleILi3ELi4ELi3EEENS4_18smem_ptr_flag_bitsILi16EEENSU_INS5_IJNSA_ILi8EEESG_EEENS5_IJSG_SC_EEEEEEEvNS4_8identityENS4_23SM90_TMA_LOAD_MULTICASTES1C_vS1D_EENS_8epilogue10collective6detail29Sm90TmaWarpSpecializedAdapterINS1H_15DefaultEpilogueISJ_SK_SK_NS1G_6thread17LinearCombinationISJ_Li1EffLNS1L_9ScaleType4KindE0ELNS_15FloatRoundStyleE2ESJ_EENS1_15EpilogueDefaultEEEEEvvEEEEvNT_6ParamsE,@function
        .size           _ZN7cutlass13device_kernelINS_4gemm6kernel13GemmUniversalIN4cute5tupleIJiiiiEEENS1_10collective13CollectiveMmaINS1_34MainloopSm90TmaGmmaWarpSpecializedILi4ENS5_IJNS4_1CILi2EEENSA_ILi1EEESC_EEENS1_32KernelTmaWarpSpecializedPingpongEEENS5_IJNSA_ILi64EEENSA_ILi128EEESH_EEENS_6half_tENS5_IJlSC_lEEESJ_SK_NS4_8TiledMMAINS4_8MMA_AtomIJNS4_4SM904GMMA26MMA_64x128x16_F32F16F16_SSILNSO_5MajorE0ELSQ_0ELNSO_7ScaleInE1ELSR_1EEEEEENS4_6LayoutINS5_IJSC_SC_SC_EEENS5_IJNSA_ILi0EEESW_SW_EEEEENS5_IJNS4_10UnderscoreESZ_SZ_EEEEENS4_13SM90_TMA_LOADENS4_14ComposedLayoutINS4_7SwizzleILi3ELi4ELi3EEENS4_18smem_ptr_flag_bitsILi16EEENSU_INS5_IJNSA_ILi8EEESG_EEENS5_IJSG_SC_EEEEEEEvNS4_8identityENS4_23SM90_TMA_LOAD_MULTICASTES1C_vS1D_EENS_8epilogue10collective6detail29Sm90TmaWarpSpecializedAdapterINS1H_15DefaultEpilogueISJ_SK_SK_NS1G_6thread17LinearCombinationISJ_Li1EffLNS1L_9ScaleType4KindE0ELNS_15FloatRoundStyleE2ESJ_EENS1_15EpilogueDefaultEEEEEvvEEEEvNT_6ParamsE,(.L_x_200 - _ZN7cutlass13device_kernelINS_4gemm6kernel13GemmUniversalIN4cute5tupleIJiiiiEEENS1_10collective13CollectiveMmaINS1_34MainloopSm90TmaGmmaWarpSpecializedILi4ENS5_IJNS4_1CILi2EEENSA_ILi1EEESC_EEENS1_32KernelTmaWarpSpecializedPingpongEEENS5_IJNSA_ILi64EEENSA_ILi128EEESH_EEENS_6half_tENS5_IJlSC_lEEESJ_SK_NS4_8TiledMMAINS4_8MMA_AtomIJNS4_4SM904GMMA26MMA_64x128x16_F32F16F16_SSILNSO_5MajorE0ELSQ_0ELNSO_7ScaleInE1ELSR_1EEEEEENS4_6LayoutINS5_IJSC_SC_SC_EEENS5_IJNSA_ILi0EEESW_SW_EEEEENS5_IJNS4_10UnderscoreESZ_SZ_EEEEENS4_13SM90_TMA_LOADENS4_14ComposedLayoutINS4_7SwizzleILi3ELi4ELi3EEENS4_18smem_ptr_flag_bitsILi16EEENSU_INS5_IJNSA_ILi8EEESG_EEENS5_IJSG_SC_EEEEEEEvNS4_8identityENS4_23SM90_TMA_LOAD_MULTICASTES1C_vS1D_EENS_8epilogue10collective6detail29Sm90TmaWarpSpecializedAdapterINS1H_15DefaultEpilogueISJ_SK_SK_NS1G_6thread17LinearCombinationISJ_Li1EffLNS1L_9ScaleType4KindE0ELNS_15FloatRoundStyleE2ESJ_EENS1_15EpilogueDefaultEEEEEvvEEEEvNT_6ParamsE)
        .other          _ZN7cutlass13device_kernelINS_4gemm6kernel13GemmUniversalIN4cute5tupleIJiiiiEEENS1_10collective13CollectiveMmaINS1_34MainloopSm90TmaGmmaWarpSpecializedILi4ENS5_IJNS4_1CILi2EEENSA_ILi1EEESC_EEENS1_32KernelTmaWarpSpecializedPingpongEEENS5_IJNSA_ILi64EEENSA_ILi128EEESH_EEENS_6half_tENS5_IJlSC_lEEESJ_SK_NS4_8TiledMMAINS4_8MMA_AtomIJNS4_4SM904GMMA26MMA_64x128x16_F32F16F16_SSILNSO_5MajorE0ELSQ_0ELNSO_7ScaleInE1ELSR_1EEEEEENS4_6LayoutINS5_IJSC_SC_SC_EEENS5_IJNSA_ILi0EEESW_SW_EEEEENS5_IJNS4_10UnderscoreESZ_SZ_EEEEENS4_13SM90_TMA_LOADENS4_14ComposedLayoutINS4_7SwizzleILi3ELi4ELi3EEENS4_18smem_ptr_flag_bitsILi16EEENSU_INS5_IJNSA_ILi8EEESG_EEENS5_IJSG_SC_EEEEEEEvNS4_8identityENS4_23SM90_TMA_LOAD_MULTICASTES1C_vS1D_EENS_8epilogue10collective6detail29Sm90TmaWarpSpecializedAdapterINS1H_15DefaultEpilogueISJ_SK_SK_NS1G_6thread17LinearCombinationISJ_Li1EffLNS1L_9ScaleType4KindE0ELNS_15FloatRoundStyleE2ESJ_EENS1_15EpilogueDefaultEEEEEvvEEEEvNT_6ParamsE,@"STO_CUDA_ENTRY STV_DEFAULT"
_ZN7cutlass13device_kernelINS_4gemm6kernel13GemmUniversalIN4cute5tupleIJiiiiEEENS1_10collective13CollectiveMmaINS1_34MainloopSm90TmaGmmaWarpSpecializedILi4ENS5_IJNS4_1CILi2EEENSA_ILi1EEESC_EEENS1_32KernelTmaWarpSpecializedPingpongEEENS5_IJNSA_ILi64EEENSA_ILi128EEESH_EEENS_6half_tENS5_IJlSC_lEEESJ_SK_NS4_8TiledMMAINS4_8MMA_AtomIJNS4_4SM904GMMA26MMA_64x128x16_F32F16F16_SSILNSO_5MajorE0ELSQ_0ELNSO_7ScaleInE1ELSR_1EEEEEENS4_6LayoutINS5_IJSC_SC_SC_EEENS5_IJNSA_ILi0EEESW_SW_EEEEENS5_IJNS4_10UnderscoreESZ_SZ_EEEEENS4_13SM90_TMA_LOADENS4_14ComposedLayoutINS4_7SwizzleILi3ELi4ELi3EEENS4_18smem_ptr_flag_bitsILi16EEENSU_INS5_IJNSA_ILi8EEESG_EEENS5_IJSG_SC_EEEEEEEvNS4_8identityENS4_23SM90_TMA_LOAD_MULTICASTES1C_vS1D_EENS_8epilogue10collective6detail29Sm90TmaWarpSpecializedAdapterINS1H_15DefaultEpilogueISJ_SK_SK_NS1G_6thread17LinearCombinationISJ_Li1EffLNS1L_9ScaleType4KindE0ELNS_15FloatRoundStyleE2ESJ_EENS1_15EpilogueDefaultEEEEEvvEEEEvNT_6ParamsE:
[----:B------:R-:W0:Y:S01]  /*0000*/  LDC R1, c[0x0][0x28] ;  /* 0x00000a00ff017b82 */ /* 0x000e220000000800 */
[----:B------:R-:W1:Y:S01]  /*0010*/  S2R R3, SR_TID.X ;  /* 0x0000000000037919 */ /* 0x000e620000002100 */
[----:B------:R-:W-:Y:S01]  /*0020*/  ELECT P0, URZ, PT ;  /* 0x00000000003f782f */ /* 0x000fe20003800000 */
[----:B------:R-:W-:Y:S01]  /*0030*/  BSSY B0, `(.L_x_0) ;  /* 0x0000014000007945 */ /* 0x000fe20003800000 */
[--C-:B-1----:R-:W-:Y:S02]  /*0040*/  SHF.R.U32.HI R0, RZ, 0x5, R3.reuse ;  /* 0x00000005ff007819 */ /* 0x102fe40000011603 */
[----:B------:R-:W-:-:S03]  /*0050*/  SHF.R.U32.HI R5, RZ, 0x7, R3 ;  /* 0x00000007ff057819 */ /* 0x000fc60000011603 */
[----:B------:R-:W1:Y:S02]  /*0060*/  SHFL.IDX PT, R2, R0, RZ, 0x1f ;  /* 0x00001fff00027589 */ /* 0x000e6400000e0000 */
[----:B-1----:R-:W-:Y:S02]  /*0070*/  R2UR UR6, R2 ;  /* 0x00000000020672ca */ /* 0x002fe400000e0000 */
[----:B------:R1:W2:Y:S11]  /*0080*/  SHFL.IDX PT, R2, R5, RZ, 0x1f ;  /* 0x00001fff05027589 */ /* 0x0002b600000e0000 */
[----:B------:R-:W-:-:S02]  /*0090*/  USHF.R.S32.HI UR4, URZ, 0x1f, UR6 ;  /* 0x0000001f3f047899 */ /* 0x000fc40008011406 */
[----:B------:R-:W-:Y:S02]  /*00a0*/  ISETP.NE.OR P0, PT, RZ, UR6, !P0 ;  /* 0x00000006ff007c0c */ /* 0x000fe4000c705670 */
[----:B------:R-:W-:-:S04]  /*00b0*/  ULEA.HI UR4, UR4, UR6, URZ, 0x2 ;  /* 0x0000000604047291 */ /* 0x000fc8000f8f103f */
[----:B------:R-:W-:-:S04]  /*00c0*/  ULOP3.LUT UR4, UR4, 0xfffffffc, URZ, 0xc0, !UPT ;  /* 0xfffffffc04047892 */ /* 0x000fc8000f8ec03f */
[----:B------:R-:W-:-:S03]  /*00d0*/  UIADD3 UR6, UR6, -UR4, URZ ;  /* 0x8000000406067290 */ /* 0x000fc6000fffe03f */
[----:B012---:R-:W-:Y:S09]  /*00e0*/  @P0 BRA `(.L_x_1) ;  /* 0x0000000000200947 */ /* 0x007ff20003800000 */
[----:B------:R-:W-:Y:S02]  /*00f0*/  ULDC.64 UR4, c[0x0][0x198] ;  /* 0x0000660000047ab9 */ /* 0x000fe40000000a00 */
[----:B------:R-:W-:Y:S02]  /*0100*/  UIADD3 UR8, UP0, UR4, 0xf0, URZ ;  /* 0x000000f004087890 */ /* 0x000fe4000ff1e03f */
[----:B------:R-:W-:Y:S02]  /*0110*/  UIADD3 UR4, UP1, UR4, 0x1f0, URZ ;  /* 0x000001f004047890 */ /* 0x000fe4000ff3e03f */
[----:B------:R-:W-:Y:S02]  /*0120*/  UIADD3.X UR9, URZ, UR5, URZ, UP0, !UPT ;  /* 0x000000053f097290 */ /* 0x000fe400087fe43f */
[----:B------:R-:W-:-:S07]  /*0130*/  UIADD3.X UR5, URZ, UR5, URZ, UP1, !UPT ;  /* 0x000000053f057290 */ /* 0x000fce0008ffe43f */
[----:B------:R0:W-:Y:S02]  /*0140*/  UTMACCTL.PF [UR8] ;  /* 0x00000000080079b9 */ /* 0x0001e40008040000 */
[----:B------:R0:W-:Y:S02]  /*0150*/  UTMACCTL.PF [UR4] ;  /* 0x00000000040079b9 */ /* 0x0001e40008040000 */
[----:B0-----:R-:W-:Y:S01]  /*0160*/  NOP ;  /* 0x0000000000007918 */ /* 0x001fe20000000000 */
.L_x_1:
[----:B------:R-:W-:Y:S05]  /*0170*/  BSYNC B0 ;  /* 0x0000000000007941 */ /* 0x000fea0003800000 */
.L_x_0:
[----:B------:R-:W0:Y:S01]  /*0180*/  SHFL.IDX PT, R6, R0, RZ, 0x1f ;  /* 0x00001fff00067589 */ /* 0x000e2200000e0000 */
[----:B------:R-:W-:Y:S01]  /*0190*/  R2UR UR19, R2 ;  /* 0x00000000021372ca */ /* 0x000fe200000e0000 */
[----:B------:R-:W-:-:S04]  /*01a0*/  UISETP.NE.AND UP0, UPT, UR6, 0x3, UPT ;  /* 0x000000030600788c */ /* 0x000fc8000bf05270 */
[----:B------:R-:W-:-:S08]  /*01b0*/  UISETP.EQ.OR UP0, UPT, UR6, URZ, !UP0 ;  /* 0x0000003f0600728c */ /* 0x000fd0000c702670 */
[----:B------:R-:W-:Y:S02]  /*01c0*/  UIADD3 UR14, UR19, -0x1, URZ ;  /* 0xffffffff130e7890 */ /* 0x000fe4000fffe03f */
[----:B------:R-:W-:Y:S02]  /*01d0*/  UISETP.EQ.AND UP0, UPT, UR19, URZ, UP0 ;  /* 0x0000003f1300728c */ /* 0x000fe40008702270 */
[----:B------:R-:W-:Y:S02]  /*01e0*/  UISETP.GE.U32.AND UP1, UPT, UR14, 0x2, UPT ;  /* 0x000000020e00788c */ /* 0x000fe4000bf26070 */
[----:B------:R-:W-:Y:S01]  /*01f0*/  USEL UR40, URZ, 0x1, !UP0 ;  /* 0x000000013f287887 */ /* 0x000fe2000c000000 */
[----:B0-----:R-:W-:-:S03]  /*0200*/  ISETP.NE.AND P0, PT, R6, RZ, PT ;  /* 0x000000ff0600720c */ /* 0x001fc60003f05270 */
[----:B------:R-:W-:-:S10]  /*0210*/  USEL UR40, UR40, 0x2, UP1 ;  /* 0x0000000228287887 */ /* 0x000fd40008800000 */
[----:B------:R-:W-:Y:S05]  /*0220*/  @P0 BRA `(.L_x_2) ;  /* 0x0000000000580947 */ /* 0x000fea0003800000 */
[----:B------:R-:W0:Y:S01]  /*0230*/  S2UR UR7, SR_CgaCtaId ;  /* 0x00000000000779c3 */ /* 0x000e220000008800 */
[----:B------:R-:W-:Y:S01]  /*0240*/  UMOV UR4, 0x400 ;  /* 0x0000040000047882 */ /* 0x000fe20000000000 */
[----:B------:R-:W-:Y:S01]  /*0250*/  UMOV UR5, 0x1 ;  /* 0x0000000100057882 */ /* 0x000fe20000000000 */
[----:B------:R-:W-:Y:S01]  /*0260*/  UMOV UR8, 0x2 ;  /* 0x0000000200087882 */ /* 0x000fe20000000000 */
[----:B------:R-:W-:Y:S01]  /*0270*/  ELECT P0, URZ, PT ;  /* 0x00000000003f782f */ /* 0x000fe20003800000 */
[----:B------:R-:W-:-:S04]  /*0280*/  UIADD3 UR8, -UR8, 0x100000, URZ ;  /* 0x0010000008087890 */ /* 0x000fc8000fffe13f */
[----:B------:R-:W-:Y:S02]  /*0290*/  USHF.L.U32 UR9, UR8, 0xb, URZ ;  /* 0x0000000b08097899 */ /* 0x000fe4000800063f */
[----:B------:R-:W-:Y:S02]  /*02a0*/  USHF.L.U32 UR8, UR8, 0x1, URZ ;  /* 0x0000000108087899 */ /* 0x000fe4000800063f */
[----:B0-----:R-:W-:Y:S02]  /*02b0*/  ULEA UR7, UR7, UR4, 0x18 ;  /* 0x0000000407077291 */ /* 0x001fe4000f8ec03f */
[----:B------:R-:W-:-:S04]  /*02c0*/  UIADD3 UR4, -UR5, 0x100000, URZ ;  /* 0x0010000005047890 */ /* 0x000fc8000fffe13f */
[----:B------:R-:W-:Y:S02]  /*02d0*/  USHF.L.U32 UR5, UR4, 0xb, URZ ;  /* 0x0000000b04057899 */ /* 0x000fe4000800063f */
[----:B------:R-:W-:Y:S01]  /*02e0*/  USHF.L.U32 UR4, UR4, 0x1, URZ ;  /* 0x0000000104047899 */ /* 0x000fe2000800063f */
[----:B------:R-:W0:Y:S11]  /*02f0*/  FENCE.VIEW.ASYNC.S ;  /* 0x00000000000073c6 */ /* 0x000e360000000000 */
[----:B0-----:R0:W1:Y:S01]  /*0300*/  SYNCS.EXCH.64 URZ, [UR7], UR4 ;  /* 0x00000004073f75b2 */ /* 0x0010620008000100 */
[----:B------:R0:W2:Y:S01]  /*0310*/  SYNCS.EXCH.64 URZ, [UR7+0x20], UR8 ;  /* 0x00002008073f75b2 */ /* 0x0000a20008000100 */
[----:B------:R0:W3:Y:S01]  /*0320*/  SYNCS.EXCH.64 URZ, [UR7+0x8], UR4 ;  /* 0x00000804073f75b2 */ /* 0x0000e20008000100 */
[----:B------:R0:W4:Y:S01]  /*0330*/  SYNCS.EXCH.64 URZ, [UR7+0x28], UR8 ;  /* 0x00002808073f75b2 */ /* 0x0001220008000100 */
[----:B------:R0:W0:Y:S01]  /*0340*/  SYNCS.EXCH.64 URZ, [UR7+0x10], UR4 ;  /* 0x00001004073f75b2 */ /* 0x0000220008000100 */
[----:B------:R0:W0:Y:S01]  /*0350*/  SYNCS.EXCH.64 URZ, [UR7+0x30], UR8 ;  /* 0x00003008073f75b2 */ /* 0x0000220008000100 */
[----:B------:R0:W0:Y:S01]  /*0360*/  SYNCS.EXCH.64 URZ, [UR7+0x18], UR4 ;  /* 0x00001804073f75b2 */ /* 0x0000220008000100 */
[----:B------:R0:W0:Y:S01]  /*0370*/  SYNCS.EXCH.64 URZ, [UR7+0x38], UR8 ;  /* 0x00003808073f75b2 */ /* 0x0000220008000100 */
[----:B------:R-:W-:Y:S01]  /*0380*/  NOP ;  /* 0x0000000000007918 */ /* 0x000fe20000000000 */
.L_x_2:
[----:B------:R-:W5:Y:S01]  /*0390*/  S2UR UR15, SR_CTAID.X ;  /* 0x00000000000f79c3 */ /* 0x000f620000002500 */
[----:B------:R-:W-:Y:S01]  /*03a0*/  SHF.R.S32.HI R2, RZ, 0x1f, R3 ;  /* 0x0000001fff027819 */ /* 0x000fe20000011403 */
[----:B------:R-:W1:Y:S01]  /*03b0*/  SHFL.IDX PT, R7, R0, RZ, 0x1f ;  /* 0x00001fff00077589 */ /* 0x000e6200000e0000 */
[----:B------:R-:W-:Y:S02]  /*03c0*/  ELECT P0, URZ, PT ;  /* 0x00000000003f782f */ /* 0x000fe40003800000 */
[----:B------:R-:W-:Y:S01]  /*03d0*/  SHF.R.S32.HI R11, RZ, 0x1f, R6 ;  /* 0x0000001fff0b7819 */ /* 0x000fe20000011406 */
[----:B0-----:R-:W-:Y:S01]  /*03e0*/  ULDC UR4, c[0x0][0x150] ;  /* 0x0000540000047ab9 */ /* 0x001fe20000000800 */
[----:B------:R-:W-:Y:S01]  /*03f0*/  LEA.HI R2, R2, R3, RZ, 0x7 ;  /* 0x0000000302027211 */ /* 0x000fe200078f38ff */
[----:B------:R-:W0:Y:S01]  /*0400*/  SHFL.IDX PT, R8, R0, RZ, 0x1f ;  /* 0x00001fff00087589 */ /* 0x000e2200000e0000 */
[----:B------:R-:W2:Y:S01]  /*0410*/  S2UR UR8, SR_CTAID.Y ;  /* 0x00000000000879c3 */ /* 0x000ea20000002600 */
[----:B------:R-:W-:-:S02]  /*0420*/  ELECT P1, URZ, PT ;  /* 0x00000000003f782f */ /* 0x000fc40003820000 */
[----:B------:R-:W-:Y:S01]  /*0430*/  LOP3.LUT R2, R2, 0xffffff80, RZ, 0xc0, !PT ;  /* 0xffffff8002027812 */ /* 0x000fe200078ec0ff */
[----:B------:R-:W-:Y:S01]  /*0440*/  ULDC UR7, c[0x0][0x144] ;  /* 0x0000510000077ab9 */ /* 0x000fe20000000800 */
[----:B------:R-:W-:Y:S01]  /*0450*/  LEA.HI R11, R11, R6, RZ, 0x2 ;  /* 0x000000060b0b7211 */ /* 0x000fe200078f10ff */
[----:B------:R-:W-:Y:S01]  /*0460*/  UMOV UR18, 0x80 ;  /* 0x0000008000127882 */ /* 0x000fe20000000000 */
[----:B------:R-:W-:Y:S01]  /*0470*/  NOP ;  /* 0x0000000000007918 */ /* 0x000fe20000000000 */
[----:B------:R-:W-:Y:S01]  /*0480*/  IMAD.IADD R4, R3, 0x1, -R2 ;  /* 0x0000000103047824 */ /* 0x000fe200078e0a02 */
[----:B------:R-:W-:Y:S01]  /*0490*/  LOP3.LUT R11, R11, 0x3ffffffc, RZ, 0xc0, !PT ;  /* 0x3ffffffc0b0b7812 */ /* 0x000fe200078ec0ff */
[----:B------:R-:W-:Y:S01]  /*04a0*/  NOP ;  /* 0x0000000000007918 */ /* 0x000fe20000000000 */
[----:B------:R-:W-:Y:S01]  /*04b0*/  ULDC UR17, c[0x0][0x148] ;  /* 0x0000520000117ab9 */ /* 0x000fe20000000800 */
[----:B------:R-:W-:Y:S01]  /*04c0*/  IMAD.MOV.U32 R23, RZ, RZ, 0x1 ;  /* 0x00000001ff177424 */ /* 0x000fe200078e00ff */
[----:B------:R-:W-:Y:S01]  /*04d0*/  SHF.R.S32.HI R9, RZ, 0x1f, R4 ;  /* 0x0000001fff097819 */ /* 0x000fe20000011404 */
[----:B------:R-:W-:Y:S01]  /*04e0*/  IMAD.IADD R11, R6, 0x1, -R11 ;  /* 0x00000001060b7824 */ /* 0x000fe200078e0a0b */
[----:B------:R-:W3:Y:S01]  /*04f0*/  SHFL.IDX PT, R5, R5, RZ, 0x1f ;  /* 0x00001fff05057589 */ /* 0x000ee200000e0000 */
[----:B------:R-:W-:-:S02]  /*0500*/  ISETP.NE.AND P2, PT, RZ, UR19, PT ;  /* 0x00000013ff007c0c */ /* 0x000fc4000bf45270 */
[----:B-----5:R-:W-:Y:S02]  /*0510*/  I2FP.F32.U32 R10, UR15 ;  /* 0x0000000f000a7c45 */ /* 0x020fe40008201000 */
[----:B------:R-:W-:Y:S02]  /*0520*/  LEA.HI R2, R9, R4, RZ, 0x3 ;  /* 0x0000000409027211 */ /* 0x000fe400078f18ff */
[----:B-1----:R-:W-:Y:S01]  /*0530*/  ISETP.NE.OR P0, PT, R7, RZ, !P0 ;  /* 0x000000ff0700720c */ /* 0x002fe20004705670 */
[----:B------:R-:W-:Y:S01]  /*0540*/  FMUL R10, R10, UR4 ;  /* 0x000000040a0a7c20 */ /* 0x000fe20008400000 */
[--C-:B------:R-:W-:Y:S01]  /*0550*/  SHF.R.S32.HI R7, RZ, 0x3, R2.reuse ;  /* 0x00000003ff077819 */ /* 0x100fe20000011402 */
[----:B------:R-:W-:Y:S01]  /*0560*/  ULDC UR4, c[0x0][0x154] ;  /* 0x0000550000047ab9 */ /* 0x000fe20000000800 */
[----:B------:R-:W-:Y:S02]  /*0570*/  SHF.R.S32.HI R2, RZ, 0x1f, R2 ;  /* 0x0000001fff027819 */ /* 0x000fe40000011402 */
[----:B0-----:R-:W-:Y:S01]  /*0580*/  ISETP.NE.OR P1, PT, R8, RZ, !P1 ;  /* 0x000000ff0800720c */ /* 0x001fe20004f25670 */
[----:B------:R-:W0:Y:S01]  /*0590*/  F2I.U32.TRUNC.NTZ R10, R10 ;  /* 0x0000000a000a7305 */ /* 0x000e22000020f000 */
[----:B------:R-:W-:-:S02]  /*05a0*/  LEA.HI R2, R2, R7, RZ, 0x2 ;  /* 0x0000000702027211 */ /* 0x000fc400078f10ff */
[----:B--2---:R-:W-:Y:S02]  /*05b0*/  I2FP.F32.U32 R0, UR8 ;  /* 0x0000000800007c45 */ /* 0x004fe40008201000 */
[----:B------:R-:W-:Y:S01]  /*05c0*/  LOP3.LUT R2, R2, 0xfffffffc, RZ, 0xc0, !PT ;  /* 0xfffffffc02027812 */ /* 0x000fe200078ec0ff */
[----:B------:R-:W-:Y:S02]  /*05d0*/  VOTEU.ALL UP0, P0 ;  /* 0x00000000003f7886 */ /* 0x000fe40000000000 */
[----:B------:R-:W-:Y:S02]  /*05e0*/  FMUL R6, R0, UR4 ;  /* 0x0000000400067c20 */ /* 0x000fe40008400000 */
[----:B------:R-:W-:Y:S01]  /*05f0*/  IMAD.IADD R2, R7, 0x1, -R2 ;  /* 0x0000000107027824 */ /* 0x000fe200078e0a02 */
[----:B------:R-:W1:Y:S01]  /*0600*/  @!UP0 S2UR UR11, SR_CgaCtaId ;  /* 0x00000000000b89c3 */ /* 0x000e620000008800 */
[----:B------:R-:W-:Y:S01]  /*0610*/  VOTEU.ALL UP1, P1 ;  /* 0x00000000003f7886 */ /* 0x000fe20000820000 */
[----:B------:R-:W-:Y:S01]  /*0620*/  @!UP0 UMOV UR10, 0x400 ;  /* 0x00000400000a8882 */ /* 0x000fe20000000000 */
[----:B------:R-:W-:Y:S01]  /*0630*/  IMAD R2, R11, 0x4, R2 ;  /* 0x000000040b027824 */ /* 0x000fe200078e0202 */
[----:B0-----:R-:W-:Y:S01]  /*0640*/  R2UR UR4, R10 ;  /* 0x000000000a0472ca */ /* 0x001fe200000e0000 */
[----:B------:R-:W0:Y:S01]  /*0650*/  F2I.U32.TRUNC.NTZ R6, R6 ;  /* 0x0000000600067305 */ /* 0x000e22000020f000 */
[----:B------:R-:W-:Y:S01]  /*0660*/  @!UP1 UMOV UR13, 0x400 ;  /* 0x00000400000d9882 */ /* 0x000fe20000000000 */
[C---:B------:R-:W-:Y:S01]  /*0670*/  IMAD.SHL.U32 R7, R2.reuse, 0x4, RZ ;  /* 0x0000000402077824 */ /* 0x040fe200078e00ff */
[----:B------:R-:W-:Y:S01]  /*0680*/  LEA.HI R0, R2, R2, RZ, 0x1 ;  /* 0x0000000202007211 */ /* 0x000fe200078f08ff */
[----:B------:R-:W2:Y:S01]  /*0690*/  @!UP1 S2UR UR16, SR_CgaCtaId ;  /* 0x00000000001099c3 */ /* 0x000ea20000008800 */
[----:B------:R-:W-:Y:S01]  /*06a0*/  VOTEU.ALL UP2, P1 ;  /* 0x00000000003f7886 */ /* 0x000fe20000840000 */
[----:B------:R-:W-:Y:S01]  /*06b0*/  VOTEU.ALL UP3, P1 ;  /* 0x00000000003f7886 */ /* 0x000fe20000860000 */
[----:B------:R-:W-:Y:S01]  /*06c0*/  LOP3.LUT R11, R0, 0xfffffffe, RZ, 0xc0, !PT ;  /* 0xfffffffe000b7812 */ /* 0x000fe200078ec0ff */
[----:B------:R-:W-:Y:S01]  /*06d0*/  VOTEU.ALL UP4, P1 ;  /* 0x00000000003f7886 */ /* 0x000fe20000880000 */
[----:B------:R-:W-:Y:S01]  /*06e0*/  LOP3.LUT R22, R2, 0xc, R7, 0x78, !PT ;  /* 0x0000000c02167812 */ /* 0x000fe200078e7807 */
[----:B------:R-:W-:-:S02]  /*06f0*/  VOTEU.ALL UP5, P1 ;  /* 0x00000000003f7886 */ /* 0x000fc400008a0000 */
[----:B------:R-:W-:Y:S01]  /*0700*/  IMAD.IADD R11, R2, 0x1, -R11 ;  /* 0x00000001020b7824 */ /* 0x000fe200078e0a0b */
[----:B------:R-:W-:Y:S01]  /*0710*/  UIADD3 UR4, -UR4, URZ, URZ ;  /* 0x0000003f04047290 */ /* 0x000fe2000fffe13f */
[----:B------:R-:W5:Y:S01]  /*0720*/  LDC R2, c[0x0][0x140] ;  /* 0x00005000ff027b82 */ /* 0x000f620000000800 */
[----:B0-----:R-:W-:Y:S02]  /*0730*/  R2UR UR9, R6 ;  /* 0x00000000060972ca */ /* 0x001fe400000e0000 */
[----:B------:R-:W-:Y:S02]  /*0740*/  UIMAD UR7, UR7, UR4, UR15 ;  /* 0x00000004070772a4 */ /* 0x000fe4000f8e020f */
[----:B-1----:R-:W-:Y:S01]  /*0750*/  @!UP0 ULEA UR12, UR11, UR10, 0x18 ;  /* 0x0000000a0b0c8291 */ /* 0x002fe2000f8ec03f */
[----:B------:R-:W-:Y:S01]  /*0760*/  UMOV UR4, 0x20 ;  /* 0x0000002000047882 */ /* 0x000fe20000000000 */
[----:B------:R-:W-:-:S04]  /*0770*/  @!UP1 UIADD3 UR10, -UR18, 0x100000, URZ ;  /* 0x00100000120a9890 */ /* 0x000fc8000fffe13f */
[----:B------:R-:W-:Y:S02]  /*0780*/  @!UP1 USHF.L.U32 UR11, UR10, 0xb, URZ ;  /* 0x0000000b0a0b9899 */ /* 0x000fe4000800063f */
[----:B------:R-:W-:Y:S01]  /*0790*/  @!UP1 USHF.L.U32 UR10, UR10, 0x1, URZ ;  /* 0x000000010a0a9899 */ /* 0x000fe2000800063f */
[----:B------:R-:W-:Y:S01]  /*07a0*/  ISETP.NE.AND P3, PT, R11, UR7, PT ;  /* 0x000000070b007c0c */ /* 0x000fe2000bf65270 */
[----:B------:R-:W-:-:S04]  /*07b0*/  @!UP0 UIADD3 UR4, -UR4, 0x100000, URZ ;  /* 0x0010000004048890 */ /* 0x000fc8000fffe13f */
[----:B------:R-:W-:Y:S02]  /*07c0*/  @!UP0 USHF.L.U32 UR5, UR4, 0xb, URZ ;  /* 0x0000000b04058899 */ /* 0x000fe4000800063f */
[----:B------:R-:W-:Y:S01]  /*07d0*/  @!UP0 USHF.L.U32 UR4, UR4, 0x1, URZ ;  /* 0x0000000104048899 */ /* 0x000fe2000800063f */
[----:B------:R-:W-:Y:S01]  /*07e0*/  VOTEU.ALL UP0, P0 ;  /* 0x00000000003f7886 */ /* 0x000fe20000000000 */
[----:B--2---:R-:W-:Y:S01]  /*07f0*/  @!UP1 ULEA UR13, UR16, UR13, 0x18 ;  /* 0x0000000d100d9291 */ /* 0x004fe2000f8ec03f */
[----:B------:R-:W-:Y:S01]  /*0800*/  VOTEU.ALL UP1, P0 ;  /* 0x00000000003f7886 */ /* 0x000fe20000020000 */
[----:B------:R-:W-:Y:S01]  /*0810*/  UIADD3 UR9, -UR9, URZ, URZ ;  /* 0x0000003f09097290 */ /* 0x000fe2000fffe13f */
[----:B------:R-:W-:Y:S01]  /*0820*/  LOP3.LUT P0, RZ, R4, 0x7, RZ, 0xc0, !PT ;  /* 0x0000000704ff7812 */ /* 0x000fe2000780c0ff */
[----:B------:R-:W0:Y:S06]  /*0830*/  FENCE.VIEW.ASYNC.S ;  /* 0x00000000000073c6 */ /* 0x000e2c0000000000 */
[----:B0-----:R-:W0:Y:S01]  /*0840*/  @!UP0 SYNCS.EXCH.64 URZ, [UR12+0x70], UR4 ;  /* 0x000070040c3f85b2 */ /* 0x001e220008000100 */
[----:B------:R-:W-:-:S02]  /*0850*/  @P3 LEA.HI R0, R22, R22, RZ, 0x1 ;  /* 0x0000001616003211 */ /* 0x000fc400078f08ff */
[----:B-----5:R-:W-:Y:S02]  /*0860*/  ISETP.EQ.U32.AND P1, PT, R2, 0x1, PT ;  /* 0x000000010200780c */ /* 0x020fe40003f22070 */
[----:B------:R-:W-:Y:S02]  /*0870*/  @P3 SHF.R.S32.HI R0, RZ, 0x1, R0 ;  /* 0x00000001ff003819 */ /* 0x000fe40000011400 */
[----:B------:R-:W-:Y:S01]  /*0880*/  ISETP.LT.U32.AND P0, PT, R22, 0x2, !P0 ;  /* 0x000000021600780c */ /* 0x000fe20004701070 */
[----:B------:R1:W2:Y:S01]  /*0890*/  @!UP1 SYNCS.EXCH.64 URZ, [UR12+0x78], UR4 ;  /* 0x000078040c3f95b2 */ /* 0x0002a20008000100 */
[----:B------:R-:W-:Y:S01]  /*08a0*/  NOP ;  /* 0x0000000000007918 */ /* 0x000fe20000000000 */
[----:B-1----:R-:W-:Y:S01]  /*08b0*/  UIMAD UR4, UR17, UR9, UR8 ;  /* 0x00000009110472a4 */ /* 0x002fe2000f8e0208 */
[----:B------:R1:W0:Y:S05]  /*08c0*/  @!UP2 SYNCS.EXCH.64 URZ, [UR13+0x50], UR10 ;  /* 0x0000500a0d3fa5b2 */ /* 0x00022a0008000100 */
[----:B------:R-:W-:-:S02]  /*08d0*/  @P3 ISETP.NE.AND P4, PT, R0, UR4, PT ;  /* 0x0000000400003c0c */ /* 0x000fc4000bf85270 */
[----:B------:R-:W-:Y:S02]  /*08e0*/  SEL R0, RZ, 0x1, !P0 ;  /* 0x00000001ff007807 */ /* 0x000fe40004000000 */
[----:B------:R-:W-:-:S04]  /*08f0*/  @P3 SEL R23, RZ, 0x1, P4 ;  /* 0x00000001ff173807 */ /* 0x000fc80002000000 */
[----:B------:R-:W-:Y:S01]  /*0900*/  LOP3.LUT R23, R23, R0, RZ, 0xc0, !PT ;  /* 0x0000000017177212 */ /* 0x000fe200078ec0ff */
[----:B------:R1:W0:Y:S01]  /*0910*/  @!UP3 SYNCS.EXCH.64 URZ, [UR13+0x58], UR10 ;  /* 0x0000580a0d3fb5b2 */ /* 0x0002220008000100 */
[----:B------:R1:W0:Y:S01]  /*0920*/  @!UP4 SYNCS.EXCH.64 URZ, [UR13+0x60], UR10 ;  /* 0x0000600a0d3fc5b2 */ /* 0x0002220008000100 */
[----:B------:R1:W0:Y:S01]  /*0930*/  @!UP5 SYNCS.EXCH.64 URZ, [UR13+0x68], UR10 ;  /* 0x0000680a0d3fd5b2 */ /* 0x0002220008000100 */
[----:B------:R-:W-:Y:S01]  /*0940*/  NOP ;  /* 0x0000000000007918 */ /* 0x000fe20000000000 */
[----:B-1-3--:R-:W-:Y:S05]  /*0950*/  @!P1 BRA `(.L_x_3) ;  /* 0x0000000000089947 */ /* 0x00afea0003800000 */
[----:B0-2-4-:R-:W-:Y:S01]  /*0960*/  UCGABAR_ARV ;  /* 0x00000000000079c7 */ /* 0x015fe20008000000 */
[----:B------:R-:W-:Y:S05]  /*0970*/  BRA `(.L_x_4) ;  /* 0x0000000000047947 */ /* 0x000fea0003800000 */
.L_x_3:
[----:B0-2-4-:R-:W-:Y:S01]  /*0980*/  NOP ;  /* 0x0000000000007918 */ /* 0x015fe20000000000 */
.L_x_4:
[----:B------:R-:W-:Y:S01]  /*0990*/  ULDC.64 UR4, c[0x0][0x598] ;  /* 0x0001660000047ab9 */ /* 0x000fe20000000a00 */
[----:B------:R-:W-:Y:S01]  /*09a0*/  ULDC.64 UR54, c[0x0][0x208] ;  /* 0x0000820000367ab9 */ /* 0x000fe20000000a00 */
[----:B------:R-:W-:-:S04]  /*09b0*/  ISETP.NE.U32.AND P0, PT, RZ, UR4, PT ;  /* 0x00000004ff007c0c */ /* 0x000fc8000bf05070 */
[----:B------:R-:W-:-:S13]  /*09c0*/  ISETP.NE.AND.EX P0, PT, RZ, UR5, PT, P0 ;  /* 0x00000005ff007c0c */ /* 0x000fda000bf05300 */
[----:B------:R-:W-:Y:S05]  /*09d0*/  @!P0 BRA `(.L_x_5) ;  /* 0x00000000001c8947 */ /* 0x000fea0003800000 */
[----:B------:R-:W0:Y:S02]  /*09e0*/  LDC.64 R6, c[0x0][0x598] ;  /* 0x00016600ff067b82 */ /* 0x000e240000000a00 */
[----:B0-----:R-:W2:Y:S02]  /*09f0*/  LDG.E.64 R6, desc[UR54][R6.64] ;  /* 0x0000003606067981 */ /* 0x001ea4000c1e1b00 */
[----:B--2---:R-:W-:-:S04]  /*0a00*/  ISETP.NE.U32.AND P0, PT, R6, RZ, PT ;  /* 0x000000ff0600720c */ /* 0x004fc80003f05070 */
[----:B------:R-:W-:-:S13]  /*0a10*/  ISETP.NE.AND.EX P0, PT, R7, RZ, PT, P0 ;  /* 0x000000ff0700720c */ /* 0x000fda0003f05300 */
[----:B------:R-:W-:Y:S05]  /*0a20*/  @!P0 BRA `(.L_x_5) ;  /* 0x0000000000088947 */ /* 0x000fea0003800000 */
[----:B------:R0:W5:Y:S01]  /*0a30*/  LD.E R88, desc[UR54][R6.64] ;  /* 0x0000003606587980 */ /* 0x000162000c101900 */
[----:B------:R-:W-:Y:S05]  /*0a40*/  BRA `(.L_x_6) ;  /* 0x0000000000247947 */ /* 0x000fea0003800000 */
.L_x_5:
[----:B------:R-:W-:Y:S02]  /*0a50*/  ULDC.64 UR4, c[0x0][0x588] ;  /* 0x0001620000047ab9 */ /* 0x000fe40000000a00 */
[----:B------:R-:W-:-:S04]  /*0a60*/  ISETP.NE.U32.AND P0, PT, RZ, UR4, PT ;  /* 0x00000004ff007c0c */ /* 0x000fc8000bf05070 */
[----:B------:R-:W-:-:S13]  /*0a70*/  ISETP.NE.AND.EX P0, PT, RZ, UR5, PT, P0 ;  /* 0x00000005ff007c0c */ /* 0x000fda000bf05300 */
[----:B------:R-:W-:Y:S05]  /*0a80*/  @!P0 BRA `(.L_x_7) ;  /* 0x00000000000c8947 */ /* 0x000fea0003800000 */
[----:B------:R-:W0:Y:S02]  /*0a90*/  LDC.64 R88, c[0x0][0x588] ;  /* 0x00016200ff587b82 */ /* 0x000e240000000a00 */
[----:B0-----:R1:W5:Y:S01]  /*0aa0*/  LDG.E R88, desc[UR54][R88.64] ;  /* 0x0000003658587981 */ /* 0x001362000c1e1900 */
[----:B------:R-:W-:Y:S05]  /*0ab0*/  BRA `(.L_x_6) ;  /* 0x0000000000087947 */ /* 0x000fea0003800000 */
.L_x_7:
[----:B------:R-:W-:Y:S02]  /*0ac0*/  ULDC UR4, c[0x0][0x580] ;  /* 0x0001600000047ab9 */ /* 0x000fe40000000800 */
[----:B------:R-:W-:-:S07]  /*0ad0*/  IMAD.U32 R88, RZ, RZ, UR4 ;  /* 0x00000004ff587e24 */ /* 0x000fce000f8e00ff */
.L_x_6:
[----:B------:R-:W-:Y:S02]  /*0ae0*/  ULDC.64 UR4, c[0x0][0x5a0] ;  /* 0x0001680000047ab9 */ /* 0x000fe40000000a00 */
[----:B------:R-:W-:-:S04]  /*0af0*/  ISETP.NE.U32.AND P0, PT, RZ, UR4, PT ;  /* 0x00000004ff007c0c */ /* 0x000fc8000bf05070 */
[----:B------:R-:W-:-:S13]  /*0b00*/  ISETP.NE.AND.EX P0, PT, RZ, UR5, PT, P0 ;  /* 0x00000005ff007c0c */ /* 0x000fda000bf05300 */
[----:B------:R-:W-:Y:S05]  /*0b10*/  @!P0 BRA `(.L_x_8) ;  /* 0x00000000001c8947 */ /* 0x000fea0003800000 */
[----:B0-----:R-:W0:Y:S02]  /*0b20*/  LDC.64 R6, c[0x0][0x5a0] ;  /* 0x00016800ff067b82 */ /* 0x001e240000000a00 */
[----:B0-----:R-:W2:Y:S02]  /*0b30*/  LDG.E.64 R6, desc[UR54][R6.64] ;  /* 0x0000003606067981 */ /* 0x001ea4000c1e1b00 */
[----:B--2---:R-:W-:-:S04]  /*0b40*/  ISETP.NE.U32.AND P0, PT, R6, RZ, PT ;  /* 0x000000ff0600720c */ /* 0x004fc80003f05070 */
[----:B------:R-:W-:-:S13]  /*0b50*/  ISETP.NE.AND.EX P0, PT, R7, RZ, PT, P0 ;  /* 0x000000ff0700720c */ /* 0x000fda0003f05300 */
[----:B------:R-:W-:Y:S05]  /*0b60*/  @!P0 BRA `(.L_x_8) ;  /* 0x0000000000088947 */ /* 0x000fea0003800000 */
[----:B-1----:R0:W5:Y:S01]  /*0b70*/  LD.E R89, desc[UR54][R6.64] ;  /* 0x0000003606597980 */ /* 0x002162000c101900 */
[----:B------:R-:W-:Y:S05]  /*0b80*/  BRA `(.L_x_9) ;  /* 0x0000000000247947 */ /* 0x000fea0003800000 */
.L_x_8:
[----:B------:R-:W-:Y:S02]  /*0b90*/  ULDC.64 UR4, c[0x0][0x590] ;  /* 0x0001640000047ab9 */ /* 0x000fe40000000a00 */
[----:B------:R-:W-:-:S04]  /*0ba0*/  ISETP.NE.U32.AND P0, PT, RZ, UR4, PT ;  /* 0x00000004ff007c0c */ /* 0x000fc8000bf05070 */
[----:B------:R-:W-:-:S13]  /*0bb0*/  ISETP.NE.AND.EX P0, PT, RZ, UR5, PT, P0 ;  /* 0x00000005ff007c0c */ /* 0x000fda000bf05300 */
[----:B------:R-:W-:Y:S05]  /*0bc0*/  @!P0 BRA `(.L_x_10) ;  /* 0x00000000000c8947 */ /* 0x000fea0003800000 */
[----:B0-----:R-:W1:Y:S02]  /*0bd0*/  LDC.64 R6, c[0x0][0x590] ;  /* 0x00016400ff067b82 */ /* 0x001e640000000a00 */
[----:B-1----:R1:W5:Y:S01]  /*0be0*/  LDG.E R89, desc[UR54][R6.64] ;  /* 0x0000003606597981 */ /* 0x002362000c1e1900 */
[----:B------:R-:W-:Y:S05]  /*0bf0*/  BRA `(.L_x_9) ;  /* 0x0000000000087947 */ /* 0x000fea0003800000 */
.L_x_10:
[----:B------:R-:W-:Y:S02]  /*0c00*/  ULDC UR4, c[0x0][0x584] ;  /* 0x0001610000047ab9 */ /* 0x000fe40000000800 */
[----:B-1----:R-:W-:-:S07]  /*0c10*/  IMAD.U32 R89, RZ, RZ, UR4 ;  /* 0x00000004ff597e24 */ /* 0x002fce000f8e00ff */
.L_x_9:
[----:B------:R-:W-:Y:S01]  /*0c20*/  ULDC UR4, c[0x0][0x65c] ;  /* 0x0001970000047ab9 */ /* 0x000fe20000000800 */
[----:B01----:R-:W0:Y:S01]  /*0c30*/  LDC.64 R6, c[0x0][0x650] ;  /* 0x00019400ff067b82 */ /* 0x003e220000000a00 */
[----:B------:R-:W-:Y:S01]  /*0c40*/  UISETP.NE.AND UP2, UPT, UR4, 0x1, UPT ;  /* 0x000000010400788c */ /* 0x000fe2000bf45270 */
[----:B------:R-:W-:Y:S01]  /*0c50*/  IMAD.MOV.U32 R18, RZ, RZ, -0x1 ;  /* 0xffffffffff127424 */ /* 0x000fe200078e00ff */
[----:B------:R-:W-:Y:S01]  /*0c60*/  UISETP.NE.AND UP0, UPT, UR19, 0x2, UPT ;  /* 0x000000021300788c */ /* 0x000fe2000bf05270 */
[----:B------:R-:W-:Y:S01]  /*0c70*/  IMAD.MOV.U32 R2, RZ, RZ, -0x1 ;  /* 0xffffffffff027424 */ /* 0x000fe200078e00ff */
[----:B------:R-:W-:Y:S01]  /*0c80*/  UP2UR UR38, UPR, URZ, 0x4 ;  /* 0x000000043f267883 */ /* 0x000fe20008000000 */
[----:B------:R-:W-:-:S06]  /*0c90*/  IMAD.MOV.U32 R19, RZ, RZ, -0x1 ;  /* 0xffffffffff137424 */ /* 0x000fcc00078e00ff */
[----:B------:R-:W-:Y:S01]  /*0ca0*/  @UP2 ULDC UR12, c[0x0][0x10] ;  /* 0x00000400000c2ab9 */ /* 0x000fe20000000800 */
[----:B------:R-:W-:Y:S01]  /*0cb0*/  @UP2 UMOV UR4, UR8 ;  /* 0x0000000800042c82 */ /* 0x000fe20008000000 */
[----:B------:R-:W-:Y:S01]  /*0cc0*/  @UP2 UMOV UR5, URZ ;  /* 0x0000003f00052c82 */ /* 0x000fe20008000000 */
[----:B------:R-:W-:Y:S01]  /*0cd0*/  @!UP2 ULDC UR16, c[0x0][0xc] ;  /* 0x000003000010aab9 */ /* 0x000fe20000000800 */
[----:B------:R-:W-:Y:S01]  /*0ce0*/  @UP2 UIMAD.WIDE.U32 UR12, UR15, UR12, UR4 ;  /* 0x0000000c0f0c22a5 */ /* 0x000fe2000f8e0004 */
[----:B------:R-:W-:Y:S02]  /*0cf0*/  ULDC UR10, c[0x0][0xc] ;  /* 0x00000300000a7ab9 */ /* 0x000fe40000000800 */
[----:B------:R-:W-:Y:S01]  /*0d00*/  @UP2 UMOV UR4, URZ ;  /* 0x0000003f00042c82 */ /* 0x000fe20008000000 */
[----:B------:R-:W-:Y:S01]  /*0d10*/  UMOV UR5, URZ ;  /* 0x0000003f00057c82 */ /* 0x000fe20008000000 */
[----:B------:R-:W-:Y:S01]  /*0d20*/  @UP2 UIADD3 UR18, UR13, UR4, URZ ;  /* 0x000000040d122290 */ /* 0x000fe2000fffe03f */
[----:B------:R-:W-:-:S02]  /*0d30*/  ULDC UR11, c[0x0][0x10] ;  /* 0x00000400000b7ab9 */ /* 0x000fc40000000800 */
[----:B------:R-:W-:Y:S01]  /*0d40*/  UMOV UR4, UR15 ;  /* 0x0000000f00047c82 */ /* 0x000fe20008000000 */
[----:B------:R-:W-:Y:S02]  /*0d50*/  UIMAD.WIDE.U32 UR10, UR10, UR11, URZ ;  /* 0x0000000b0a0a72a5 */ /* 0x000fe4000f8e003f */
[----:B------:R-:W-:Y:S01]  /*0d60*/  @!UP2 UIMAD.WIDE.U32 UR4, UR8, UR16, UR4 ;  /* 0x000000100804a2a5 */ /* 0x000fe2000f8e0004 */
[----:B------:R-:W-:Y:S02]  /*0d70*/  ULDC UR13, c[0x0][0x14] ;  /* 0x00000500000d7ab9 */ /* 0x000fe40000000800 */
[----:B------:R-:W-:Y:S02]  /*0d80*/  UIMAD.WIDE.U32 UR52, UR10, UR13, URZ ;  /* 0x0000000d0a3472a5 */ /* 0x000fe4000f8e003f */
[----:B------:R-:W-:Y:S02]  /*0d90*/  UIMAD UR39, UR11, UR13, URZ ;  /* 0x0000000d0b2772a4 */ /* 0x000fe4000f8e023f */
[----:B------:R-:W-:Y:S01]  /*0da0*/  @!UP2 UMOV UR12, UR4 ;  /* 0x00000004000cac82 */ /* 0x000fe20008000000 */
[----:B------:R-:W-:Y:S01]  /*0db0*/  @!UP2 UMOV UR18, UR5 ;  /* 0x000000050012ac82 */ /* 0x000fe20008000000 */
[----:B------:R-:W-:-:S02]  /*0dc0*/  UIADD3 UR39, UR53, UR39, URZ ;  /* 0x0000002735277290 */ /* 0x000fc4000fffe03f */
[----:B------:R-:W-:-:S04]  /*0dd0*/  UIADD3 UR4, UP1, UR12, UR52, URZ ;  /* 0x000000340c047290 */ /* 0x000fc8000ff3e03f */
[----:B------:R-:W-:Y:S02]  /*0de0*/  UIADD3.X UR5, UR18, UR39, URZ, UP1, !UPT ;  /* 0x0000002712057290 */ /* 0x000fe40008ffe43f */
[----:B------:R-:W-:Y:S02]  /*0df0*/  USEL UR4, UR4, UR12, !UP0 ;  /* 0x0000000c04047287 */ /* 0x000fe4000c000000 */
[----:B------:R-:W-:-:S04]  /*0e00*/  USEL UR5, UR5, UR18, !UP0 ;  /* 0x0000001205057287 */ /* 0x000fc8000c000000 */
[----:B0-----:R-:W-:Y:S01]  /*0e10*/  ISETP.LE.U32.AND P0, PT, R6, UR4, PT ;  /* 0x0000000406007c0c */ /* 0x001fe2000bf03070 */
[----:B------:R-:W-:Y:S02]  /*0e20*/  IMAD.U32 R16, RZ, RZ, UR4 ;  /* 0x00000004ff107e24 */ /* 0x000fe4000f8e00ff */
[----:B------:R-:W-:Y:S02]  /*0e30*/  IMAD.U32 R0, RZ, RZ, UR5 ;  /* 0x00000005ff007e24 */ /* 0x000fe4000f8e00ff */
[----:B------:R-:W-:-:S03]  /*0e40*/  IMAD.U32 R17, RZ, RZ, UR5 ;  /* 0x00000005ff117e24 */ /* 0x000fc6000f8e00ff */
[----:B------:R-:W-:Y:S02]  /*0e50*/  ISETP.GE.U32.AND.EX P0, PT, R0, R7, PT, P0 ;  /* 0x000000070000720c */ /* 0x000fe40003f06100 */
[----:B------:R-:W-:-:S11]  /*0e60*/  PRMT R0, RZ, 0x7610, R0 ;  /* 0x00007610ff007816 */ /* 0x000fd60000000000 */
[----:B------:R-:W-:Y:S05]  /*0e70*/  @P0 BRA `(.L_x_11) ;  /* 0x0000000400500947 */ /* 0x000fea0003800000 */
[----:B------:R-:W-:Y:S01]  /*0e80*/  ULDC.64 UR18, c[0x0][0x628] ;  /* 0x00018a0000127ab9 */ /* 0x000fe20000000a00 */
[C---:B------:R-:W-:Y:S01]  /*0e90*/  R2UR UR20, R16.reuse ;  /* 0x00000000101472ca */ /* 0x040fe200000e0000 */
[----:B------:R-:W-:Y:S01]  /*0ea0*/  ULDC UR16, c[0x0][0x630] ;  /* 0x00018c0000107ab9 */ /* 0x000fe20000000800 */
[----:B------:R-:W-:Y:S02]  /*0eb0*/  ISETP.NE.U32.AND P0, PT, RZ, UR18, PT ;  /* 0x00000012ff007c0c */ /* 0x000fe4000bf05070 */
[----:B------:R-:W-:Y:S02]  /*0ec0*/  R2UR UR4, R16 ;  /* 0x00000000100472ca */ /* 0x000fe400000e0000 */
[----:B------:R-:W-:Y:S02]  /*0ed0*/  ISETP.NE.AND.EX P0, PT, RZ, UR19, PT, P0 ;  /* 0x00000013ff007c0c */ /* 0x000fe4000bf05300 */
[----:B------:R-:W-:-:S11]  /*0ee0*/  R2UR UR5, R17 ;  /* 0x00000000110572ca */ /* 0x000fd600000e0000 */
[----:B------:R-:W-:Y:S05]  /*0ef0*/  @!P0 BRA `(.L_x_12) ;  /* 0x0000000000308947 */ /* 0x000fea0003800000 */
[----:B------:R-:W-:Y:S01]  /*0f00*/  R2UR UR4, R16 ;  /* 0x00000000100472ca */ /* 0x000fe200000e0000 */
[----:B------:R-:W-:Y:S01]  /*0f10*/  ULDC UR12, c[0x0][0x634] ;  /* 0x00018d00000c7ab9 */ /* 0x000fe20000000800 */
[----:B------:R-:W-:-:S11]  /*0f20*/  R2UR UR15, R17 ;  /* 0x00000000110f72ca */ /* 0x000fd600000e0000 */
[----:B------:R-:W-:-:S04]  /*0f30*/  UIADD3 UR12, UP1, UR4, UR12, URZ ;  /* 0x0000000c040c7290 */ /* 0x000fc8000ff3e03f */
[----:B------:R-:W-:-:S04]  /*0f40*/  UIADD3.X UR15, URZ, UR15, URZ, UP1, !UPT ;  /* 0x0000000f3f0f7290 */ /* 0x000fc80008ffe43f */
[----:B------:R-:W-:-:S04]  /*0f50*/  UIMAD.WIDE.U32 UR4, UR15, UR18, URZ ;  /* 0x000000120f0472a5 */ /* 0x000fc8000f8e003f */
[----:B------:R-:W-:Y:S02]  /*0f60*/  UIMAD.WIDE.U32 UR10, UP1, UR12, UR19, UR4 ;  /* 0x000000130c0a72a5 */ /* 0x000fe4000f820004 */
[----:B------:R-:W-:Y:S02]  /*0f70*/  UIMAD.WIDE.U32 UR4, UR12, UR18, URZ ;  /* 0x000000120c0472a5 */ /* 0x000fe4000f8e003f */
[----:B------:R-:W-:Y:S02]  /*0f80*/  UIADD3.X UR13, URZ, URZ, URZ, UP1, !UPT ;  /* 0x0000003f3f0d7290 */ /* 0x000fe40008ffe43f */
[----:B------:R-:W-:Y:S01]  /*0f90*/  UIADD3 URZ, UP1, UR5, UR10, URZ ;  /* 0x0000000a053f7290 */ /* 0x000fe2000ff3e03f */
[----:B------:R-:W-:-:S03]  /*0fa0*/  UMOV UR12, UR11 ;  /* 0x0000000b000c7c82 */ /* 0x000fc60008000000 */
[----:B------:R-:W-:-:S12]  /*0fb0*/  UIMAD.WIDE.U32.X UR4, UR15, UR19, UR12, UP1 ;  /* 0x000000130f0472a5 */ /* 0x000fd800088e040c */
.L_x_12:
[----:B------:R-:W-:Y:S01]  /*0fc0*/  USHF.R.U64 UR4, UR4, UR16, UR5 ;  /* 0x0000001004047299 */ /* 0x000fe20008001205 */
[----:B------:R-:W-:Y:S01]  /*0fd0*/  R2UR UR11, R17 ;  /* 0x00000000110b72ca */ /* 0x000fe200000e0000 */
[----:B------:R-:W-:Y:S02]  /*0fe0*/  USHF.R.U32.HI UR5, URZ, UR16, UR5 ;  /* 0x000000103f057299 */ /* 0x000fe40008011605 */
[----:B------:R-:W-:Y:S01]  /*0ff0*/  UIADD3 UR12, UP1, URZ, -UR4, URZ ;  /* 0x800000043f0c7290 */ /* 0x000fe2000ff3e03f */
[----:B------:R-:W-:Y:S01]  /*1000*/  ULDC.64 UR18, c[0x0][0x620] ;  /* 0x0001880000127ab9 */ /* 0x000fe20000000a00 */
[----:B------:R-:W-:Y:S02]  /*1010*/  UISETP.NE.AND UP2, UPT, UR38, URZ, UPT ;  /* 0x0000003f2600728c */ /* 0x000fe4000bf45270 */
[----:B------:R-:W-:Y:S01]  /*1020*/  UIADD3.X UR5, URZ, ~UR5, URZ, UP1, !UPT ;  /* 0x800000053f057290 */ /* 0x000fe20008ffe43f */
[----:B------:R-:W-:Y:S01]  /*1030*/  UMOV UR10, UR20 ;  /* 0x00000014000a7c82 */ /* 0x000fe20008000000 */
[----:B------:R-:W-:-:S02]  /*1040*/  ULDC UR13, c[0x0][0x618] ;  /* 0x00018600000d7ab9 */ /* 0x000fc40000000800 */
[----:B------:R-:W-:Y:S02]  /*1050*/  UIMAD UR5, UR5, UR18, URZ ;  /* 0x00000012050572a4 */ /* 0x000fe4000f8e023f */
[----:B------:R-:W-:Y:S02]  /*1060*/  UIMAD.WIDE.U32 UR10, UR12, UR18, UR10 ;  /* 0x000000120c0a72a5 */ /* 0x000fe4000f8e000a */
[----:B------:R-:W-:Y:S02]  /*1070*/  UIMAD UR12, UR12, UR19, UR5 ;  /* 0x000000130c0c72a4 */ /* 0x000fe4000f8e0205 */
[----:B------:R-:W-:Y:S02]  /*1080*/  @UP2 UIMAD UR7, UR17, UR9, UR8 ;  /* 0x00000009110722a4 */ /* 0x000fe4000f8e0208 */
[----:B------:R-:W-:Y:S01]  /*1090*/  UIADD3 UR11, UR11, UR12, URZ ;  /* 0x0000000c0b0b7290 */ /* 0x000fe2000fffe03f */
[----:B------:R-:W-:Y:S01]  /*10a0*/  ULDC.64 UR8, c[0x0][0x640] ;  /* 0x0001900000087ab9 */ /* 0x000fe20000000a00 */
[----:B------:R-:W-:-:S02]  /*10b0*/  ULDC UR15, c[0x0][0x608] ;  /* 0x00018200000f7ab9 */ /* 0x000fc40000000800 */
[----:B------:R-:W-:Y:S01]  /*10c0*/  USHF.R.U64 UR20, UR10, UR13, UR11 ;  /* 0x0000000d0a147299 */ /* 0x000fe2000800120b */
[----:B------:R-:W-:Y:S01]  /*10d0*/  ISETP.NE.U32.AND P0, PT, RZ, UR8, PT ;  /* 0x00000008ff007c0c */ /* 0x000fe2000bf05070 */
[----:B------:R-:W-:Y:S01]  /*10e0*/  USHF.R.U32.HI UR11, URZ, UR13, UR11 ;  /* 0x0000000d3f0b7299 */ /* 0x000fe2000801160b */
[----:B------:R-:W-:Y:S02]  /*10f0*/  ULDC UR21, c[0x0][0x658] ;  /* 0x0001960000157ab9 */ /* 0x000fe40000000800 */
[----:B------:R-:W-:Y:S01]  /*1100*/  ISETP.NE.AND.EX P0, PT, RZ, UR9, PT, P0 ;  /* 0x00000009ff007c0c */ /* 0x000fe2000bf05300 */
[----:B------:R-:W-:Y:S02]  /*1110*/  USHF.R.U64 UR25, UR20, UR15, UR11 ;  /* 0x0000000f14197299 */ /* 0x000fe4000800120b */
[----:B------:R-:W-:Y:S01]  /*1120*/  USHF.R.U32.HI UR11, URZ, UR15, UR11 ;  /* 0x0000000f3f0b7299 */ /* 0x000fe2000801160b */
[----:B------:R-:W-:Y:S01]  /*1130*/  UMOV UR10, 0xffffffff ;  /* 0xffffffff000a7882 */ /* 0x000fe20000000000 */
[----:B------:R-:W-:Y:S01]  /*1140*/  ULDC UR5, c[0x0][0x600] ;  /* 0x0001800000057ab9 */ /* 0x000fe20000000800 */
[----:B------:R-:W-:-:S02]  /*1150*/  USHF.L.U32 UR10, UR10, UR21, URZ ;  /* 0x000000150a0a7299 */ /* 0x000fc4000800063f */
[----:B------:R-:W-:Y:S02]  /*1160*/  USHF.R.U64 UR26, UR25, UR21, UR11 ;  /* 0x00000015191a7299 */ /* 0x000fe4000800120b */
[----:B------:R-:W-:Y:S02]  /*1170*/  ULOP3.LUT UR15, URZ, UR10, URZ, 0x33, !UPT ;  /* 0x0000000a3f0f7292 */ /* 0x000fe4000f8e333f */
[----:B------:R-:W-:Y:S02]  /*1180*/  UIADD3 UR19, UR5, -0x1, URZ ;  /* 0xffffffff05137890 */ /* 0x000fe4000fffe03f */
[----:B------:R-:W-:Y:S01]  /*1190*/  USHF.R.U32.HI UR11, URZ, UR21, UR11 ;  /* 0x000000153f0b7299 */ /* 0x000fe2000801160b */
[----:B------:R-:W-:Y:S01]  /*11a0*/  ULDC UR22, c[0x0][0x648] ;  /* 0x0001920000167ab9 */ /* 0x000fe20000000800 */
[----:B------:R-:W-:Y:S01]  /*11b0*/  ULDC UR23, c[0x0][0x638] ;  /* 0x00018e0000177ab9 */ /* 0x000fe20000000800 */
[----:B------:R-:W-:Y:S01]  /*11c0*/  UMOV UR24, 0x1 ;  /* 0x0000000100187882 */ /* 0x000fe20000000000 */
[----:B------:R-:W-:Y:S01]  /*11d0*/  UMOV UR10, UR26 ;  /* 0x0000001a000a7c82 */ /* 0x000fe20008000000 */
[----:B------:R-:W-:Y:S07]  /*11e0*/  @!P0 BRA `(.L_x_13) ;  /* 0x0000000000308947 */ /* 0x000fee0003800000 */
[----:B------:R-:W-:Y:S02]  /*11f0*/  ULDC UR16, c[0x0][0x64c] ;  /* 0x0001930000107ab9 */ /* 0x000fe40000000800 */
        /* <DEDUP_REMOVED lines=8> */
[----:B------:R-:W-:-:S07]  /*1280*/  UIMAD.WIDE.U32.X UR8, UR18, UR9, UR16, UP1 ;  /* 0x00000009120872a5 */ /* 0x000fce00088e0410 */
[----:B------:R-:W-:Y:S01]  /*1290*/  UMOV UR10, UR8 ;  /* 0x00000008000a7c82 */ /* 0x000fe20008000000 */
[----:B------:R-:W-:-:S05]  /*12a0*/  UMOV UR11, UR9 ;  /* 0x00000009000b7c82 */ /* 0x000fca0008000000 */
.L_x_13:
[----:B------:R-:W-:Y:S01]  /*12b0*/  USHF.R.U64 UR9, UR10, UR22, UR11 ;  /* 0x000000160a097299 */ /* 0x000fe2000800120b */
[----:B------:R-:W-:Y:S01]  /*12c0*/  IMAD.MOV.U32 R0, RZ, RZ, 0x1 ;  /* 0x00000001ff007424 */ /* 0x000fe200078e00ff */
[----:B------:R-:W-:Y:S01]  /*12d0*/  USHF.L.U32 UR8, UR24, UR21, URZ ;  /* 0x0000001518087299 */ /* 0x000fe2000800063f */
[----:B------:R-:W-:Y:S01]  /*12e0*/  IMAD.U32 R19, RZ, RZ, UR4 ;  /* 0x00000004ff137e24 */ /* 0x000fe2000f8e00ff */
[----:B------:R-:W-:Y:S02]  /*12f0*/  ULOP3.LUT UR15, UR25, UR15, URZ, 0xc0, !UPT ;  /* 0x0000000f190f7292 */ /* 0x000fe4000f8ec03f */
[----:B------:R-:W-:Y:S02]  /*1300*/  UIADD3 UR10, -UR9, URZ, URZ ;  /* 0x0000003f090a7290 */ /* 0x000fe4000fffe13f */
[----:B------:R-:W-:Y:S02]  /*1310*/  UIMAD UR15, UR8, UR9, UR15 ;  /* 0x00000009080f72a4 */ /* 0x000fe4000f8e020f */
[----:B------:R-:W-:-:S02]  /*1320*/  ULOP3.LUT UR19, UR20, UR19, URZ, 0xc0, !UPT ;  /* 0x0000001314137292 */ /* 0x000fc4000f8ec03f */
[----:B------:R-:W-:Y:S01]  /*1330*/  UIMAD UR8, UR10, UR23, UR26 ;  /* 0x000000170a0872a4 */ /* 0x000fe2000f8e021a */
[----:B------:R-:W-:Y:S01]  /*1340*/  ULDC UR9, c[0x0][0x610] ;  /* 0x0001840000097ab9 */ /* 0x000fe20000000800 */
[----:B------:R-:W-:Y:S02]  /*1350*/  UISETP.NE.AND UP1, UPT, UR38, URZ, UPT ;  /* 0x0000003f2600728c */ /* 0x000fe4000bf25270 */
[----:B------:R-:W-:Y:S02]  /*1360*/  UIMAD UR7, UR15, UR9, UR7 ;  /* 0x000000090f0772a4 */ /* 0x000fe4000f8e0207 */
[----:B------:R-:W-:-:S04]  /*1370*/  UIMAD UR8, UR8, UR5, UR19 ;  /* 0x00000005080872a4 */ /* 0x000fc8000f8e0213 */
[----:B------:R-:W-:Y:S02]  /*1380*/  USEL UR5, UR8, UR7, !UP1 ;  /* 0x0000000708057287 */ /* 0x000fe4000c800000 */
[----:B------:R-:W-:-:S04]  /*1390*/  USEL UR7, UR7, UR8, !UP1 ;  /* 0x0000000807077287 */ /* 0x000fc8000c800000 */
[----:B------:R-:W-:Y:S02]  /*13a0*/  IMAD.U32 R2, RZ, RZ, UR5 ;  /* 0x00000005ff027e24 */ /* 0x000fe4000f8e00ff */
[----:B------:R-:W-:-:S07]  /*13b0*/  IMAD.U32 R18, RZ, RZ, UR7 ;  /* 0x00000007ff127e24 */ /* 0x000fce000f8e00ff */
.L_x_11:
[----:B------:R-:W-:Y:S05]  /*13c0*/  @!P1 BRA `(.L_x_14) ;  /* 0x00000000000c9947 */ /* 0x000fea0003800000 */
[----:B------:R-:W-:Y:S01]  /*13d0*/  UCGABAR_WAIT ;  /* 0x0000000000007dc7 */ /* 0x000fe20008000000 */
[----:B------:R-:W-:Y:S01]  /*13e0*/  CCTL.IVALL ;  /* 0x00000000ff00798f */ /* 0x000fe20002000000 */
[----:B------:R-:W-:Y:S05]  /*13f0*/  BRA `(.L_x_15) ;  /* 0x0000000000047947 */ /* 0x000fea0003800000 */
.L_x_14:
[----:B------:R-:W-:Y:S06]  /*1400*/  BAR.SYNC.DEFER_BLOCKING 0x0 ;  /* 0x0000000000007b1d */ /* 0x000fec0000010000 */
.L_x_15:
[----:B------:R-:W-:Y:S02]  /*1410*/  ULDC UR4, c[0x0][0x28c] ;  /* 0x0000a30000047ab9 */ /* 0x000fe40000000800 */
[----:B------:R-:W-:-:S04]  /*1420*/  UIADD3 UR4, UR4, 0x7f, URZ ;  /* 0x0000007f04047890 */ /* 0x000fc8000fffe03f */
[----:B------:R-:W-:-:S04]  /*1430*/  USHF.R.S32.HI UR5, URZ, 0x1f, UR4 ;  /* 0x0000001f3f057899 */ /* 0x000fc80008011404 */
[----:B------:R-:W-:-:S04]  /*1440*/  ULEA.HI UR5, UR5, UR4, URZ, 0x7 ;  /* 0x0000000405057291 */ /* 0x000fc8000f8f383f */
[----:B------:R-:W-:Y:S01]  /*1450*/  USHF.R.S32.HI UR37, URZ, 0x7, UR5 ;  /* 0x000000073f257899 */ /* 0x000fe20008011405 */
[----:B------:R-:W-:Y:S11]  /*1460*/  @!P2 BRA `(.L_x_16) ;  /* 0x000000580098a947 */ /* 0x000ff60003800000 */
[----:B------:R-:W-:-:S06]  /*1470*/  UISETP.GT.U32.AND UP1, UPT, UR14, 0x1, UPT ;  /* 0x000000010e00788c */ /* 0x000fcc000bf24070 */
[----:B------:R-:W-:-:S13]  /*1480*/  PLOP3.LUT P0, PT, PT, PT, UP1, 0x80, 0x0 ;  /* 0x000000000000781c */ /* 0x000fda0003f0f018 */
[----:B------:R-:W-:Y:S05]  /*1490*/  @P0 EXIT ;  /* 0x000000000000094d */ /* 0x000fea0003800000 */
.L_x_17:
[----:B------:R-:W-:-:S08]  /*14a0*/  NOP ;  /* 0x0000000000007918 */ /* 0x000fd00000000000 */
[----:B------:R-:W0:Y:S02]  /*14b0*/  USETMAXREG.TRY_ALLOC.CTAPOOL UP1, 0xe8 ;  /* 0x000000e8000079c8 */ /* 0x000e240008020600 */
[----:B0-----:R-:W-:-:S13]  /*14c0*/  PLOP3.LUT P0, PT, PT, PT, UP1, 0x80, 0x0 ;  /* 0x000000000000781c */ /* 0x001fda0003f0f018 */
[----:B------:R-:W-:Y:S05]  /*14d0*/  @!P0 BRA `(.L_x_17) ;  /* 0xfffffffc00f08947 */ /* 0x000fea000383ffff */
[----:B------:R-:W-:-:S13]  /*14e0*/  LOP3.LUT P0, RZ, R0, 0xff, RZ, 0xc0, !PT ;  /* 0x000000ff00ff7812 */ /* 0x000fda000780c0ff */
[----:B------:R-:W-:Y:S05]  /*14f0*/  @!P0 EXIT ;  /* 0x000000000000894d */ /* 0x000fea0003800000 */
[----:B------:R-:W0:Y:S01]  /*1500*/  S2UR UR5, SR_CgaCtaId ;  /* 0x00000000000579c3 */ /* 0x000e220000008800 */
[CC--:B------:R-:W-:Y:S01]  /*1510*/  LEA.HI R0, R9.reuse, R4.reuse, RZ, 0x2 ;  /* 0x0000000409007211 */ /* 0x0c0fe200078f10ff */
[----:B------:R-:W-:Y:S01]  /*1520*/  UMOV UR42, 0x400 ;  /* 0x00000400002a7882 */ /* 0x000fe20000000000 */
[----:B------:R-:W-:Y:S01]  /*1530*/  LEA.HI R9, R9, R4, RZ, 0x5 ;  /* 0x0000000409097211 */ /* 0x000fe200078f28ff */
[----:B------:R-:W-:Y:S01]  /*1540*/  USHF.R.U32.HI UR4, URZ, 0x2, UR37 ;  /* 0x000000023f047899 */ /* 0x000fe20008011625 */
[--C-:B------:R-:W-:Y:S01]  /*1550*/  SHF.R.S32.HI R90, RZ, 0x2, R0.reuse ;  /* 0x00000002ff5a7819 */ /* 0x100fe20000011400 */
[----:B------:R-:W-:Y:S01]  /*1560*/  ULOP3.LUT UR45, UR37, 0x3, URZ, 0xc0, !UPT ;  /* 0x00000003252d7892 */ /* 0x000fe2000f8ec03f */
[----:B------:R-:W-:Y:S01]  /*1570*/  SHF.R.S32.HI R3, RZ, 0x1f, R0 ;  /* 0x0000001fff037819 */ /* 0x000fe20000011400 */
[----:B------:R-:W1:Y:S01]  /*1580*/  LDC.64 R6, c[0x0][0x5c8] ;  /* 0x00017200ff067b82 */ /* 0x000e620000000a00 */
[----:B------:R-:W-:Y:S01]  /*1590*/  SHF.R.S32.HI R9, RZ, 0x5, R9 ;  /* 0x00000005ff097819 */ /* 0x000fe20000011409 */
[----:B------:R-:W-:Y:S01]  /*15a0*/  UISETP.LT.AND UP1, UPT, UR37, 0x1, UPT ;  /* 0x000000012500788c */ /* 0x000fe2000bf21270 */
[----:B------:R-:W-:Y:S01]  /*15b0*/  LEA.HI R3, R3, R90, RZ, 0x3 ;  /* 0x0000005a03037211 */ /* 0x000fe200078f18ff */
[----:B------:R-:W-:Y:S01]  /*15c0*/  ULOP3.LUT UR4, UR4, 0x1, URZ, 0xc0, !UPT ;  /* 0x0000000104047892 */ /* 0x000fe2000f8ec03f */
[----:B------:R-:W-:-:S02]  /*15d0*/  ULDC UR44, c[0x0][0x658] ;  /* 0x00019600002c7ab9 */ /* 0x000fc40000000800 */
[----:B------:R-:W-:Y:S01]  /*15e0*/  LOP3.LUT R3, R3, 0xfffffff8, RZ, 0xc0, !PT ;  /* 0xfffffff803037812 */ /* 0x000fe200078ec0ff */
[----:B------:R-:W2:Y:S01]  /*15f0*/  LDC R96, c[0x0][0x288] ;  /* 0x0000a200ff607b82 */ /* 0x000ea20000000800 */
[----:B------:R-:W-:Y:S01]  /*1600*/  UMOV UR6, 0xffffffff ;  /* 0xffffffff00067882 */ /* 0x000fe20000000000 */
[----:B------:R-:W-:Y:S01]  /*1610*/  ULDC UR8, c[0x0][0x284] ;  /* 0x0000a10000087ab9 */ /* 0x000fe20000000800 */
[----:B------:R-:W-:Y:S01]  /*1620*/  USEL UR45, UR45, URZ, !UP0 ;  /* 0x0000003f2d2d7287 */ /* 0x000fe2000c000000 */
[----:B------:R-:W-:Y:S01]  /*1630*/  IMAD.IADD R90, R90, 0x1, -R3 ;  /* 0x000000015a5a7824 */ /* 0x000fe200078e0a03 */
[----:B------:R-:W-:Y:S01]  /*1640*/  LOP3.LUT R3, R0, 0xfffffffc, RZ, 0xc0, !PT ;  /* 0xfffffffc00037812 */ /* 0x000fe200078ec0ff */
[----:B------:R-:W-:Y:S01]  /*1650*/  VIADD R0, R5, 0xffffffff ;  /* 0xffffffff05007836 */ /* 0x000fe20000000000 */
[----:B------:R-:W-:Y:S01]  /*1660*/  USEL UR46, UR37, 0x1, UP1 ;  /* 0x00000001252e7887 */ /* 0x000fe20008800000 */
[--C-:B------:R-:W-:Y:S01]  /*1670*/  IMAD R99, R9, -0x10, -R90.reuse ;  /* 0xfffffff009637824 */ /* 0x100fe200078e0a5a */
[----:B0-----:R-:W-:Y:S01]  /*1680*/  ULEA UR42, UR5, UR42, 0x18 ;  /* 0x0000002a052a7291 */ /* 0x001fe2000f8ec03f */
[----:B------:R-:W-:Y:S01]  /*1690*/  IMAD.IADD R3, R4, 0x1, -R3 ;  /* 0x0000000104037824 */ /* 0x000fe200078e0a03 */
[C---:B------:R-:W-:Y:S01]  /*16a0*/  ISETP.NE.AND P0, PT, R0.reuse, RZ, PT ;  /* 0x000000ff0000720c */ /* 0x040fe20003f05270 */
[----:B------:R-:W-:Y:S01]  /*16b0*/  IMAD.SHL.U32 R0, R0, 0x8, RZ ;  /* 0x0000000800007824 */ /* 0x000fe200078e00ff */
[----:B------:R-:W-:Y:S01]  /*16c0*/  UIADD3 UR50, UR42, 0x50, URZ ;  /* 0x000000502a327890 */ /* 0x000fe2000fffe03f */
[--C-:B------:R-:W-:Y:S01]  /*16d0*/  SHF.R.S32.HI R91, RZ, 0x1f, R90.reuse ;  /* 0x0000001fff5b7819 */ /* 0x100fe2000001145a */
[----:B------:R-:W-:Y:S01]  /*16e0*/  IMAD.SHL.U32 R92, R3, 0x2, RZ ;  /* 0x00000002035c7824 */ /* 0x000fe200078e00ff */
[----:B------:R-:W-:Y:S01]  /*16f0*/  USHF.L.U32 UR6, UR6, UR44, URZ ;  /* 0x0000002c06067299 */ /* 0x000fe2000800063f */
[----:B------:R-:W-:Y:S01]  /*1700*/  LOP3.LUT R0, R0, 0x8, RZ, 0xc0, !PT ;  /* 0x0000000800007812 */ /* 0x000fe200078ec0ff */
[----:B------:R-:W-:Y:S01]  /*1710*/  UISETP.EQ.U32.AND UP0, UPT, UR4, 0x1, !UP0 ;  /* 0x000000010400788c */ /* 0x000fe2000c702070 */
[----:B------:R-:W-:Y:S01]  /*1720*/  IMAD.WIDE R90, R9, 0x10, R90 ;  /* 0x00000010095a7825 */ /* 0x000fe200078e025a */
[C---:B-1----:R-:W-:Y:S01]  /*1730*/  SHF.L.U64.HI R94, R6.reuse, 0x3, R7 ;  /* 0x00000003065e7819 */ /* 0x042fe20000010207 */
[----:B------:R-:W-:Y:S01]  /*1740*/  ULDC UR43, c[0x0][0x600] ;  /* 0x00018000002b7ab9 */ /* 0x000fe20000000800 */
[----:B------:R-:W-:Y:S01]  /*1750*/  SEL R100, RZ, 0x1, P0 ;  /* 0x00000001ff647807 */ /* 0x000fe20000000000 */
[----:B------:R-:W-:Y:S01]  /*1760*/  IMAD.SHL.U32 R95, R6, 0x8, RZ ;  /* 0x00000008065f7824 */ /* 0x000fe200078e00ff */
[----:B------:R-:W-:Y:S01]  /*1770*/  LEA R97, R5, UR50, 0x3 ;  /* 0x0000003205617c11 */ /* 0x000fe2000f8e18ff */
[----:B--2---:R-:W-:Y:S01]  /*1780*/  IMAD R96, R3, -0x2, R96 ;  /* 0xfffffffe03607824 */ /* 0x004fe200078e0260 */
[C---:B------:R-:W-:Y:S01]  /*1790*/  LOP3.LUT R101, R0.reuse, 0x8, RZ, 0x3c, !PT ;  /* 0x0000000800657812 */ /* 0x040fe200078e3cff */
[----:B------:R-:W-:Y:S01]  /*17a0*/  VIADD R99, R99, UR8 ;  /* 0x0000000863637c36 */ /* 0x000fe20008000000 */
[----:B------:R-:W-:Y:S01]  /*17b0*/  LOP3.LUT R98, R0, 0x18, RZ, 0x3c, !PT ;  /* 0x0000001800627812 */ /* 0x000fe200078e3cff */
[----:B------:R-:W-:Y:S01]  /*17c0*/  UMOV UR7, 0x1 ;  /* 0x0000000100077882 */ /* 0x000fe20000000000 */
[----:B------:R-:W-:Y:S01]  /*17d0*/  SHF.R.S32.HI R93, RZ, 0x1f, R92 ;  /* 0x0000001fff5d7819 */ /* 0x000fe2000001145c */
[----:B------:R-:W-:-:S02]  /*17e0*/  ULOP3.LUT UR49, UR40, 0x1, URZ, 0xfc, !UPT ;  /* 0x0000000128317892 */ /* 0x000fc4000f8efc3f */
[----:B------:R-:W-:Y:S02]  /*17f0*/  USHF.L.U32 UR36, UR37, 0x1, URZ ;  /* 0x0000000125247899 */ /* 0x000fe4000800063f */
[----:B------:R-:W-:Y:S02]  /*1800*/  USHF.L.U64.HI UR41, UR52, 0x1, UR39 ;  /* 0x0000000134297899 */ /* 0x000fe40008010227 */
[----:B------:R-:W-:Y:S02]  /*1810*/  UIADD3 UR43, UR43, -0x1, URZ ;  /* 0xffffffff2b2b7890 */ /* 0x000fe4000fffe03f */
[----:B------:R-:W-:Y:S02]  /*1820*/  USHF.L.U32 UR44, UR7, UR44, URZ ;  /* 0x0000002c072c7299 */ /* 0x000fe4000800063f */
[----:B------:R-:W-:Y:S02]  /*1830*/  UIADD3 UR46, -UR46, UR37, URZ ;  /* 0x000000252e2e7290 */ /* 0x000fe4000fffe13f */
[----:B------:R-:W-:-:S02]  /*1840*/  ULOP3.LUT UR47, URZ, UR6, URZ, 0x33, !UPT ;  /* 0x000000063f2f7292 */ /* 0x000fc4000f8e333f */
[----:B------:R-:W-:-:S12]  /*1850*/  USEL UR48, URZ, 0x1, !UP0 ;  /* 0x000000013f307887 */ /* 0x000fd8000c000000 */
.L_x_165:
[----:B------:R-:W-:-:S04]  /*1860*/  SHF.L.U32 R0, R100, 0x1f, RZ ;  /* 0x0000001f64007819 */ /* 0x000fc800000006ff */
[----:B------:R-:W0:Y:S02]  /*1870*/  SYNCS.PHASECHK.TRANS64.TRYWAIT P0, [R97+URZ+-0x8], R0 ;  /* 0xfffff800610075a7 */ /* 0x000e24000800017f */
[----:B012345:R-:W-:Y:S05]  /*1880*/  @!P0 BRA `(.L_x_18) ;  /* 0x0000006400d08947 */ /* 0x03ffea0003800000 */
.L_x_187:
[----:B------:R-:W-:Y:S02]  /*1890*/  ULDC UR4, c[0x0][0x28c] ;  /* 0x0000a30000047ab9 */ /* 0x000fe40000000800 */
[----:B------:R-:W-:-:S13]  /*18a0*/  ISETP.LT.AND P0, PT, RZ, UR4, PT ;  /* 0x00000004ff007c0c */ /* 0x000fda000bf01270 */
[----:B------:R-:W-:Y:S05]  /*18b0*/  @P0 BRA `(.L_x_19) ;  /* 0x0000000000400947 */ /* 0x000fea0003800000 */
[----:B0-----:R-:W-:Y:S01]  /*18c0*/  MOV R0, 0x0 ;  /* 0x0000000000007802 */ /* 0x001fe20000000f00 */
[----:B------:R-:W-:Y:S01]  /*18d0*/  ULDC.64 UR4, c[0x4][0x68] ;  /* 0x01001a0000047ab9 */ /* 0x000fe20000000a00 */
[----:B------:R-:W-:Y:S01]  /*18e0*/  ULDC.64 UR6, c[0x4][0x8] ;  /* 0x0100020000067ab9 */ /* 0x000fe20000000a00 */
[----:B------:R-:W-:Y:S01]  /*18f0*/  IMAD.U32 R4, RZ, RZ, UR4 ;  /* 0x00000004ff047e24 */ /* 0x000fe2000f8e00ff */
[----:B------:R0:W1:Y:S01]  /*1900*/  LDC.64 R14, c[0x4][R0] ;  /* 0x01000000000e7b82 */ /* 0x0000620000000a00 */
[----:B------:R-:W-:Y:S01]  /*1910*/  IMAD.U32 R5, RZ, RZ, UR5 ;  /* 0x00000005ff057e24 */ /* 0x000fe2000f8e00ff */
[----:B------:R-:W-:Y:S01]  /*1920*/  ULDC.64 UR4, c[0x4][0x70] ;  /* 0x01001c0000047ab9 */ /* 0x000fe20000000a00 */
[----:B------:R-:W-:Y:S02]  /*1930*/  IMAD.U32 R10, RZ, RZ, UR6 ;  /* 0x00000006ff0a7e24 */ /* 0x000fe4000f8e00ff */
[----:B------:R-:W-:Y:S02]  /*1940*/  IMAD.U32 R6, RZ, RZ, UR4 ;  /* 0x00000004ff067e24 */ /* 0x000fe4000f8e00ff */
[----:B------:R-:W-:-:S02]  /*1950*/  IMAD.U32 R7, RZ, RZ, UR5 ;  /* 0x00000005ff077e24 */ /* 0x000fc4000f8e00ff */
[----:B------:R-:W-:Y:S02]  /*1960*/  IMAD.U32 R11, RZ, RZ, UR7 ;  /* 0x00000007ff0b7e24 */ /* 0x000fe4000f8e00ff */
[----:B------:R-:W-:Y:S02]  /*1970*/  IMAD.MOV.U32 R8, RZ, RZ, 0x1e1 ;  /* 0x000001e1ff087424 */ /* 0x000fe400078e00ff */
[----:B------:R-:W-:Y:S02]  /*1980*/  IMAD.MOV.U32 R12, RZ, RZ, 0x1 ;  /* 0x00000001ff0c7424 */ /* 0x000fe400078e00ff */
[----:B0-----:R-:W-:-:S07]  /*1990*/  IMAD.MOV.U32 R13, RZ, RZ, RZ ;  /* 0x000000ffff0d7224 */ /* 0x001fce00078e00ff */
[----:B------:R-:W-:-:S07]  /*19a0*/  LEPC R20, `(.L_x_19) ;  /* 0x000000001014794e */ /* 0x000fce0000000000 */
[----:B-1---5:R-:W-:Y:S05]  /*19b0*/  CALL.ABS.NOINC R14 ;  /* 0x000000000e007343 */ /* 0x022fea0003c00000 */
.L_x_19:
[----:B0-----:R-:W-:-:S05]  /*19c0*/  IMAD.U32 R0, RZ, RZ, UR49 ;  /* 0x00000031ff007e24 */ /* 0x001fca000f8e00ff */
[----:B------:R-:W-:-:S13]  /*19d0*/  ISETP.NE.AND P0, PT, R0, 0x3, PT ;  /* 0x000000030000780c */ /* 0x000fda0003f05270 */
[----:B------:R-:W-:Y:S05]  /*19e0*/  @!P0 BRA `(.L_x_20) ;  /* 0x0000000000048947 */ /* 0x000fea0003800000 */
[----:B------:R-:W-:Y:S01]  /*19f0*/  BPT.TRAP 0x1 ;  /* 0x000000040000795c */ /* 0x000fe20000300000 */
.L_x_20:
[----:B------:R-:W-:Y:S02]  /*1a00*/  IMAD.U32 R3, RZ, RZ, UR45 ;  /* 0x0000002dff037e24 */ /* 0x000fe4000f8e00ff */
[----:B------:R-:W-:-:S03]  /*1a10*/  IMAD.U32 R0, RZ, RZ, UR48 ;  /* 0x00000030ff007e24 */ /* 0x000fc6000f8e00ff */
[----:B------:R-:W-:Y:S02]  /*1a20*/  LEA R3, R3, UR42, 0x3 ;  /* 0x0000002a03037c11 */ /* 0x000fe4000f8e18ff */
[----:B------:R-:W-:-:S04]  /*1a30*/  SHF.L.U32 R0, R0, 0x1f, RZ ;  /* 0x0000001f00007819 */ /* 0x000fc800000006ff */
[----:B------:R0:W1:Y:S01]  /*1a40*/  SYNCS.PHASECHK.TRANS64.TRYWAIT P1, [R3+URZ], R0 ;  /* 0x00000000030075a7 */ /* 0x000062000802017f */
[----:B------:R-:W-:Y:S05]  /*1a50*/  @!P0 BRA `(.L_x_21) ;  /* 0x0000000000048947 */ /* 0x000fea0003800000 */
[----:B------:R-:W-:Y:S01]  /*1a60*/  BPT.TRAP 0x1 ;  /* 0x000000040000795c */ /* 0x000fe20000300000 */
.L_x_21:
[----:B------:R-:W-:-:S05]  /*1a70*/  IMAD.U32 R4, RZ, RZ, UR46 ;  /* 0x0000002eff047e24 */ /* 0x000fca000f8e00ff */
[----:B------:R-:W-:Y:S01]  /*1a80*/  ISETP.GE.AND P2, PT, R4, 0x1, PT ;  /* 0x000000010400780c */ /* 0x000fe20003f46270 */
[----:B-1----:R-:W-:-:S12]  /*1a90*/  @P1 BRA `(.L_x_22) ;  /* 0x0000000000081947 */ /* 0x002fd80003800000 */
[----:B------:R-:W1:Y:S02]  /*1aa0*/  SYNCS.PHASECHK.TRANS64.TRYWAIT P1, [R3+URZ], R0 ;  /* 0x00000000030075a7 */ /* 0x000e64000802017f */
[----:B-1----:R-:W-:Y:S05]  /*1ab0*/  @!P1 BRA `(.L_x_23) ;  /* 0x0000006400589947 */ /* 0x002fea0003800000 */
.L_x_22:
[----:B------:R-:W-:Y:S05]  /*1ac0*/  WARPSYNC.ALL ;  /* 0x0000000000007948 */ /* 0x000fea0003800000 */
[----:B------:R-:W-:Y:S01]  /*1ad0*/  UIADD3 UR4, UR42, 0x180, URZ ;  /* 0x000001802a047890 */ /* 0x000fe2000fffe03f */
[----:B------:R-:W-:Y:S01]  /*1ae0*/  WARPGROUP.ARRIVE ;  /* 0x00000000000079c5 */ /* 0x000fe20000000000 */
[----:B------:R-:W-:Y:S02]  /*1af0*/  UIADD3 UR5, UR42, 0x10180, URZ ;  /* 0x000101802a057890 */ /* 0x000fe4000fffe03f */
[----:B------:R-:W-:Y:S02]  /*1b00*/  USHF.R.U32.HI UR4, URZ, 0x4, UR4 ;  /* 0x000000043f047899 */ /* 0x000fe40008011604 */
[----:B------:R-:W-:-:S02]  /*1b10*/  USHF.R.U32.HI UR5, URZ, 0x4, UR5 ;  /* 0x000000043f057899 */ /* 0x000fc40008011605 */
[----:B------:R-:W-:Y:S02]  /*1b20*/  ULOP3.LUT UR4, UR4, 0x3fff, URZ, 0xc0, !UPT ;  /* 0x00003fff04047892 */ /* 0x000fe4000f8ec03f */
[----:B------:R-:W-:Y:S02]  /*1b30*/  ULOP3.LUT UR5, UR5, 0x3fff, URZ, 0xc0, !UPT ;  /* 0x00003fff05057892 */ /* 0x000fe4000f8ec03f */
[----:B------:R-:W-:Y:S02]  /*1b40*/  ULOP3.LUT UR8, UR4, 0x10000, URZ, 0xfc, !UPT ;  /* 0x0001000004087892 */ /* 0x000fe4000f8efc3f */
[----:B------:R-:W-:Y:S02]  /*1b50*/  ULOP3.LUT UR9, UR5, 0x10000, URZ, 0xfc, !UPT ;  /* 0x0001000005097892 */ /* 0x000fe4000f8efc3f */
[----:B------:R-:W-:Y:S02]  /*1b60*/  ULEA UR11, UR45, UR8, 0xa ;  /* 0x000000082d0b7291 */ /* 0x000fe4000f8e503f */
[----:B------:R-:W-:Y:S01]  /*1b70*/  ULEA UR10, UR45, UR9, 0xb ;  /* 0x000000092d0a7291 */ /* 0x000fe2000f8e583f */
[----:B------:R-:W-:Y:S01]  /*1b80*/  UMOV UR5, 0x40000040 ;  /* 0x4000004000057882 */ /* 0x000fe20000000000 */
[----:B------:R-:W-:-:S03]  /*1b90*/  UMOV UR7, 0x40000040 ;  /* 0x4000004000077882 */ /* 0x000fc60000000000 */
[----:B------:R-:W-:Y:S02]  /*1ba0*/  UMOV UR4, UR11 ;  /* 0x0000000b00047c82 */ /* 0x000fe40008000000 */
[----:B------:R-:W-:Y:S02]  /*1bb0*/  UMOV UR6, UR10 ;  /* 0x0000000a00067c82 */ /* 0x000fe40008000000 */
[----:B------:R-:W-:Y:S01]  /*1bc0*/  HGMMA.64x128x16.F32 R24, gdesc[UR4], RZ, !UPT, gsb0 ;  /* 0x01e00000041879f0 */ /* 0x000fe2000c0008ff */
[----:B------:R-:W-:Y:S02]  /*1bd0*/  UIADD3 UR4, UR11, 0x2, URZ ;  /* 0x000000020b047890 */ /* 0x000fe4000fffe03f */
[----:B------:R-:W-:Y:S01]  /*1be0*/  UIADD3 UR6, UR10, 0x2, URZ ;  /* 0x000000020a067890 */ /* 0x000fe2000fffe03f */
[----:B------:R-:W-:Y:S01]  /*1bf0*/  UMOV UR5, 0x40000040 ;  /* 0x4000004000057882 */ /* 0x000fe20000000000 */
[----:B------:R-:W-:Y:S01]  /*1c00*/  UMOV UR7, 0x40000040 ;  /* 0x4000004000077882 */ /* 0x000fe20000000000 */
[----:B------:R-:W-:-:S02]  /*1c10*/  WARPGROUP.DEPBAR.LE gsb0, 0x0 ;  /* 0x00008000000079c5 */ /* 0x000fc40000010000 */
[----:B------:R-:W-:-:S06]  /*1c20*/  WARPGROUP.ARRIVE ;  /* 0x00000000000079c5 */ /* 0x000fcc0000000000 */
[----:B------:R-:W-:Y:S01]  /*1c30*/  HGMMA.64x128x16.F32 R24, gdesc[UR4], R24, gsb0 ;  /* 0x01e00000041879f0 */ /* 0x000fe20008000818 */
[----:B------:R-:W-:Y:S02]  /*1c40*/  UIADD3 UR4, UR11, 0x4, URZ ;  /* 0x000000040b047890 */ /* 0x000fe4000fffe03f */
[----:B------:R-:W-:Y:S01]  /*1c50*/  UIADD3 UR6, UR10, 0x4, URZ ;  /* 0x000000040a067890 */ /* 0x000fe2000fffe03f */
[----:B------:R-:W-:Y:S01]  /*1c60*/  UMOV UR5, 0x40000040 ;  /* 0x4000004000057882 */ /* 0x000fe20000000000 */
[----:B------:R-:W-:Y:S01]  /*1c70*/  UMOV UR7, 0x40000040 ;  /* 0x4000004000077882 */ /* 0x000fe20000000000 */
[----:B------:R-:W-:Y:S02]  /*1c80*/  WARPGROUP.DEPBAR.LE gsb0, 0x0 ;  /* 0x00008000000079c5 */ /* 0x000fe40000010000 */
        /* <DEDUP_REMOVED lines=36> */
[----:B------:R-:W-:Y:S03]  /*1ed0*/  HGMMA.64x128x16.F32 R24, gdesc[UR4], R24, gsb0 ;  /* 0x01e00000041879f0 */ /* 0x000fe60008000818 */
[----:B------:R-:W-:Y:S02]  /*1ee0*/  WARPGROUP.DEPBAR.LE gsb0, 0x0 ;  /* 0x00008000000079c5 */ /* 0x000fe40000010000 */
[----:B------:R-:W-:Y:S05]  /*1ef0*/  @!P2 BRA `(.L_x_24) ;  /* 0x000000040088a947 */ /* 0x000fea0003800000 */
[----:B------:R-:W-:Y:S01]  /*1f00*/  UIADD3 UR10, UR45, 0x1, URZ ;  /* 0x000000012d0a7890 */ /* 0x000fe2000fffe03f */
[----:B01----:R-:W-:Y:S02]  /*1f10*/  IMAD.U32 R0, RZ, RZ, UR46 ;  /* 0x0000002eff007e24 */ /* 0x003fe4000f8e00ff */
[----:B------:R-:W-:Y:S01]  /*1f20*/  IMAD.U32 R3, RZ, RZ, UR45 ;  /* 0x0000002dff037e24 */ /* 0x000fe2000f8e00ff */
[----:B------:R-:W-:-:S04]  /*1f30*/  UISETP.NE.AND UP0, UPT, UR10, 0x4, UPT ;  /* 0x000000040a00788c */ /* 0x000fc8000bf05270 */
[----:B------:R-:W-:Y:S02]  /*1f40*/  USEL UR4, URZ, 0x1, UP0 ;  /* 0x000000013f047887 */ /* 0x000fe40008000000 */
[----:B------:R-:W-:Y:S02]  /*1f50*/  USEL UR10, UR10, URZ, UP0 ;  /* 0x0000003f0a0a7287 */ /* 0x000fe40008000000 */
[----:B------:R-:W-:-:S06]  /*1f60*/  ULOP3.LUT UR4, UR48, UR4, URZ, 0x3c, !UPT ;  /* 0x0000000430047292 */ /* 0x000fcc000f8e3c3f */
[----:B------:R-:W-:-:S07]  /*1f70*/  IMAD.U32 R6, RZ, RZ, UR4 ;  /* 0x00000004ff067e24 */ /* 0x000fce000f8e00ff */
.L_x_31:
[----:B------:R-:W-:Y:S05]  /*1f80*/  @!P0 BRA `(.L_x_25) ;  /* 0x0000000000048947 */ /* 0x000fea0003800000 */
[----:B------:R-:W-:Y:S01]  /*1f90*/  BPT.TRAP 0x1 ;  /* 0x000000040000795c */ /* 0x000fe20000300000 */
.L_x_25:
[----:B------:R-:W-:Y:S01]  /*1fa0*/  ULEA UR4, UR10, UR42, 0x3 ;  /* 0x0000002a0a047291 */ /* 0x000fe2000f8e183f */
[----:B------:R-:W-:-:S08]  /*1fb0*/  SHF.L.U32 R4, R6, 0x1f, RZ ;  /* 0x0000001f06047819 */ /* 0x000fd000000006ff */
[----:B------:R0:W1:Y:S01]  /*1fc0*/  SYNCS.PHASECHK.TRANS64.TRYWAIT P1, [UR4], R4 ;  /* 0x00000004ff0075a7 */ /* 0x0000620008020144 */
[----:B------:R-:W-:Y:S05]  /*1fd0*/  @!P0 BRA `(.L_x_26) ;  /* 0x0000000000048947 */ /* 0x000fea0003800000 */
[----:B------:R-:W-:Y:S01]  /*1fe0*/  BPT.TRAP 0x1 ;  /* 0x000000040000795c */ /* 0x000fe20000300000 */
.L_x_26:
[----:B-1----:R-:W-:Y:S05]  /*1ff0*/  @P1 BRA `(.L_x_27) ;  /* 0x0000000000081947 */ /* 0x002fea0003800000 */
[----:B------:R-:W1:Y:S02]  /*2000*/  SYNCS.PHASECHK.TRANS64.TRYWAIT P1, [UR4], R4 ;  /* 0x00000004ff0075a7 */ /* 0x000e640008020144 */
[----:B-1----:R-:W-:Y:S05]  /*2010*/  @!P1 BRA `(.L_x_28) ;  /* 0x0000006000149947 */ /* 0x002fea0003800000 */
.L_x_27:
[----:B------:R-:W-:Y:S01]  /*2020*/  ULEA UR12, UR10, UR8, 0xa ;  /* 0x000000080a0c7291 */ /* 0x000fe2000f8e503f */
[----:B------:R-:W-:Y:S01]  /*2030*/  WARPGROUP.ARRIVE ;  /* 0x00000000000079c5 */ /* 0x000fe20000000000 */
[----:B------:R-:W-:Y:S01]  /*2040*/  ULEA UR11, UR10, UR9, 0xb ;  /* 0x000000090a0b7291 */ /* 0x000fe2000f8e583f */
[----:B------:R-:W-:Y:S01]  /*2050*/  UMOV UR5, 0x40000040 ;  /* 0x4000004000057882 */ /* 0x000fe20000000000 */
[----:B------:R-:W-:-:S03]  /*2060*/  UMOV UR7, 0x40000040 ;  /* 0x4000004000077882 */ /* 0x000fc60000000000 */
[----:B------:R-:W-:Y:S02]  /*2070*/  UMOV UR4, UR12 ;  /* 0x0000000c00047c82 */ /* 0x000fe40008000000 */
[----:B------:R-:W-:Y:S02]  /*2080*/  UMOV UR6, UR11 ;  /* 0x0000000b00067c82 */ /* 0x000fe40008000000 */
[----:B------:R-:W-:Y:S01]  /*2090*/  HGMMA.64x128x16.F32 R24, gdesc[UR4], R24, gsb0 ;  /* 0x01e00000041879f0 */ /* 0x000fe20008000818 */
        /* <DEDUP_REMOVED lines=51> */
[----:B------:R-:W-:Y:S01]  /*23d0*/  BPT.TRAP 0x1 ;  /* 0x000000040000795c */ /* 0x000fe20000300000 */
.L_x_29:
[----:B------:R-:W-:Y:S01]  /*23e0*/  ISETP.NE.AND P1, PT, R23, RZ, PT ;  /* 0x000000ff1700720c */ /* 0x000fe20003f25270 */
[----:B------:R-:W-:-:S12]  /*23f0*/  UISETP.GT.U32.AND UP0, UPT, UR40, 0x1, UPT ;  /* 0x000000012800788c */ /* 0x000fd8000bf04070 */
[----:B01----:R-:W-:-:S05]  /*2400*/  @P1 LEA R4, R3, UR42, 0x3 ;  /* 0x0000002a03041c11 */ /* 0x003fca000f8e18ff */
[----:B------:R-:W-:-:S05]  /*2410*/  @P1 VIADD R5, R4, 0x20 ;  /* 0x0000002004051836 */ /* 0x000fca0000000000 */
[----:B------:R-:W-:-:S04]  /*2420*/  @P1 PRMT R5, R22, 0x654, R5 ;  /* 0x0000065416051816 */ /* 0x000fc80000000005 */
[----:B------:R0:W-:Y:S01]  /*2430*/  @P1 SYNCS.ARRIVE.TRANS64.RED.A1T0 RZ, [R5+URZ], RZ ;  /* 0x000000ff05ff19a7 */ /* 0x0001e2000810043f */
[----:B------:R-:W-:-:S13]  /*2440*/  PLOP3.LUT P1, PT, PT, PT, UP0, 0x80, 0x0 ;  /* 0x000000000000781c */ /* 0x000fda0003f2f008 */
[----:B0-----:R-:W-:Y:S05]  /*2450*/  @P1 BRA `(.L_x_30) ;  /* 0x0000000000041947 */ /* 0x001fea0003800000 */
[----:B------:R-:W-:Y:S01]  /*2460*/  BPT.TRAP 0x1 ;  /* 0x000000040000795c */ /* 0x000fe20000300000 */
.L_x_30:
[----:B------:R-:W-:Y:S01]  /*2470*/  UIADD3 UR10, UR10, 0x1, URZ ;  /* 0x000000010a0a7890 */ /* 0x000fe2000fffe03f */
[C---:B------:R-:W-:Y:S01]  /*2480*/  ISETP.GT.AND P2, PT, R0.reuse, 0x1, PT ;  /* 0x000000010000780c */ /* 0x040fe20003f44270 */
[----:B------:R-:W-:Y:S02]  /*2490*/  VIADD R3, R3, 0x1 ;  /* 0x0000000103037836 */ /* 0x000fe40000000000 */
[----:B------:R-:W-:Y:S01]  /*24a0*/  UISETP.NE.AND UP0, UPT, UR10, 0x4, UPT ;  /* 0x000000040a00788c */ /* 0x000fe2000bf05270 */
[----:B------:R-:W-:Y:S02]  /*24b0*/  VIADD R0, R0, 0xffffffff ;  /* 0xffffffff00007836 */ /* 0x000fe40000000000 */
[C---:B------:R-:W-:Y:S01]  /*24c0*/  ISETP.NE.AND P1, PT, R3.reuse, 0x4, PT ;  /* 0x000000040300780c */ /* 0x040fe20003f25270 */
[----:B------:R-:W-:Y:S02]  /*24d0*/  USEL UR4, URZ, 0x1, UP0 ;  /* 0x000000013f047887 */ /* 0x000fe40008000000 */
[----:B------:R-:W-:Y:S01]  /*24e0*/  USEL UR10, UR10, URZ, UP0 ;  /* 0x0000003f0a0a7287 */ /* 0x000fe20008000000 */
[----:B------:R-:W-:-:S03]  /*24f0*/  SEL R3, R3, RZ, P1 ;  /* 0x000000ff03037207 */ /* 0x000fc60000800000 */
[----:B------:R-:W-:Y:S01]  /*2500*/  LOP3.LUT R6, R6, UR4, RZ, 0x3c, !PT ;  /* 0x0000000406067c12 */ /* 0x000fe2000f8e3cff */
[----:B------:R-:W-:Y:S07]  /*2510*/  @P2 BRA `(.L_x_31) ;  /* 0xfffffff800982947 */ /* 0x000fee000383ffff */
.L_x_24:
[----:B01----:R-:W0:Y:S01]  /*2520*/  LDC R0, c[0x0][0x28c] ;  /* 0x0000a300ff007b82 */ /* 0x003e220000000800 */
[----:B------:R1:W-:Y:S01]  /*2530*/  SYNCS.ARRIVE.TRANS64.A1T0 RZ, [R101+UR50], RZ ;  /* 0x000000ff65ff79a7 */ /* 0x0003e20008100032 */
[----:B0-----:R-:W-:-:S13]  /*2540*/  ISETP.GE.AND P1, PT, R0, 0x1, PT ;  /* 0x000000010000780c */ /* 0x001fda0003f26270 */
[----:B-1----:R-:W-:Y:S05]  /*2550*/  @!P1 BRA `(.L_x_32) ;  /* 0x0000000000409947 */ /* 0x002fea0003800000 */
[----:B------:R-:W-:Y:S05]  /*2560*/  @!P0 BRA `(.L_x_33) ;  /* 0x0000000000048947 */ /* 0x000fea0003800000 */
[----:B------:R-:W-:Y:S01]  /*2570*/  BPT.TRAP 0x1 ;  /* 0x000000040000795c */ /* 0x000fe20000300000 */
.L_x_33:
[----:B------:R-:W-:Y:S01]  /*2580*/  ISETP.NE.AND P0, PT, R23, RZ, PT ;  /* 0x000000ff1700720c */ /* 0x000fe20003f05270 */
[----:B------:R-:W-:-:S12]  /*2590*/  IMAD.U32 R3, RZ, RZ, UR42 ;  /* 0x0000002aff037e24 */ /* 0x000fd8000f8e00ff */
[----:B------:R-:W-:-:S05]  /*25a0*/  VOTEU.ANY UP0, P0 ;  /* 0x00000000003f7886 */ /* 0x000fca0000000100 */
[----:B------:R-:W-:Y:S02]  /*25b0*/  @UP0 UIADD3 UR4, UR46, UR45, URZ ;  /* 0x0000002d2e040290 */ /* 0x000fe4000fffe03f */
[----:B------:R-:W-:-:S04]  /*25c0*/  UISETP.GT.U32.AND UP0, UPT, UR40, 0x1, UPT ;  /* 0x000000012800788c */ /* 0x000fc8000bf04070 */
[----:B------:R-:W-:-:S04]  /*25d0*/  IMAD.U32 R0, RZ, RZ, UR4 ;  /* 0x00000004ff007e24 */ /* 0x000fc8000f8e00ff */
[----:B------:R-:W-:-:S05]  /*25e0*/  @P0 IMAD.SHL.U32 R0, R0, 0x8, RZ ;  /* 0x0000000800000824 */ /* 0x000fca00078e00ff */
[----:B------:R-:W-:-:S04]  /*25f0*/  @P0 LOP3.LUT R0, R0, 0x18, RZ, 0xc0, !PT ;  /* 0x0000001800000812 */ /* 0x000fc800078ec0ff */
[----:B------:R-:W-:-:S04]  /*2600*/  @P0 IADD3 R3, R3, 0x20, R0 ;  /* 0x0000002003030810 */ /* 0x000fc80007ffe000 */
[----:B------:R-:W-:-:S04]  /*2610*/  @P0 PRMT R3, R22, 0x654, R3 ;  /* 0x0000065416030816 */ /* 0x000fc80000000003 */
[----:B------:R0:W-:Y:S01]  /*2620*/  @P0 SYNCS.ARRIVE.TRANS64.RED.A1T0 RZ, [R3+URZ], RZ ;  /* 0x000000ff03ff09a7 */ /* 0x0001e2000810043f */
[----:B------:R-:W-:-:S13]  /*2630*/  PLOP3.LUT P0, PT, PT, PT, UP0, 0x80, 0x0 ;  /* 0x000000000000781c */ /* 0x000fda0003f0f008 */
[----:B0-----:R-:W-:Y:S05]  /*2640*/  @P0 BRA `(.L_x_32) ;  /* 0x0000000000040947 */ /* 0x001fea0003800000 */
[----:B------:R-:W-:Y:S01]  /*2650*/  BPT.TRAP 0x1 ;  /* 0x000000040000795c */ /* 0x000fe20000300000 */
.L_x_32:
[----:B------:R-:W-:Y:S02]  /*2660*/  SHF.L.U32 R0, R100, 0x1f, RZ ;  /* 0x0000001f64007819 */ /* 0x000fe400000006ff */
[----:B------:R-:W-:Y:S02]  /*2670*/  SHF.R.S32.HI R9, RZ, 0x1f, R19 ;  /* 0x0000001fff097819 */ /* 0x000fe40000011413 */
[----:B------:R-:W0:Y:S02]  /*2680*/  SYNCS.PHASECHK.TRANS64.TRYWAIT P0, [R97+URZ+0x8], R0 ;  /* 0x00000800610075a7 */ /* 0x000e24000800017f */
[----:B0-----:R-:W-:Y:S05]  /*2690*/  @!P0 BRA `(.L_x_34) ;  /* 0x00000058008c8947 */ /* 0x001fea0003800000 */
.L_x_188:
[----:B------:R-:W-:Y:S01]  /*26a0*/  ULDC.64 UR4, c[0x0][0x5d0] ;  /* 0x0001740000047ab9 */ /* 0x000fe20000000a00 */
[----:B------:R-:W-:Y:S01]  /*26b0*/  ULDC UR6, c[0x0][0x284] ;  /* 0x0000a10000067ab9 */ /* 0x000fe20000000800 */
[----:B0-----:R-:W-:Y:S02]  /*26c0*/  IMAD R0, R9, UR4, RZ ;  /* 0x0000000409007c24 */ /* 0x001fe4000f8e02ff */
[----:B------:R-:W-:Y:S02]  /*26d0*/  IMAD.SHL.U32 R10, R2, 0x80, RZ ;  /* 0x00000080020a7824 */ /* 0x000fe400078e00ff */
[C---:B------:R-:W-:Y:S02]  /*26e0*/  IMAD R5, R19.reuse, UR5, R0 ;  /* 0x0000000513057c24 */ /* 0x040fe4000f8e0200 */
[----:B------:R-:W-:Y:S01]  /*26f0*/  IMAD.SHL.U32 R0, R18, 0x40, RZ ;  /* 0x0000004012007824 */ /* 0x000fe200078e00ff */
[----:B------:R-:W-:Y:S01]  /*2700*/  SHF.R.S32.HI R11, RZ, 0x1f, R10 ;  /* 0x0000001fff0b7819 */ /* 0x000fe2000001140a */
[----:B------:R-:W-:Y:S01]  /*2710*/  IMAD.WIDE.U32 R2, R19, UR4, R92 ;  /* 0x0000000413027c25 */ /* 0x000fe2000f8e005c */
[----:B------:R-:W-:-:S02]  /*2720*/  ULDC.64 UR4, c[0x0][0x5c8] ;  /* 0x0001720000047ab9 */ /* 0x000fc40000000a00 */
[----:B------:R-:W-:Y:S01]  /*2730*/  ISETP.GE.AND P0, PT, R0, UR6, PT ;  /* 0x0000000600007c0c */ /* 0x000fe2000bf06270 */
[----:B------:R-:W-:Y:S01]  /*2740*/  ULDC UR6, c[0x0][0x288] ;  /* 0x0000a20000067ab9 */ /* 0x000fe20000000800 */
[----:B------:R-:W-:Y:S01]  /*2750*/  IADD3 R2, P1, R10, R2, RZ ;  /* 0x000000020a027210 */ /* 0x000fe20007f3e0ff */
[----:B------:R-:W-:Y:S01]  /*2760*/  IMAD.WIDE R20, R18, 0x40, R90 ;  /* 0x0000004012147825 */ /* 0x000fe200078e025a */
[----:B------:R-:W-:Y:S02]  /*2770*/  ISETP.GE.OR P0, PT, R10, UR6, P0 ;  /* 0x000000060a007c0c */ /* 0x000fe40008706670 */
[----:B------:R-:W-:Y:S01]  /*2780*/  IADD3.X R3, R11, R3, R5, P1, !PT ;  /* 0x000000030b037210 */ /* 0x000fe20000ffe405 */
[----:B------:R-:W-:-:S04]  /*2790*/  IMAD R7, R21, UR4, RZ ;  /* 0x0000000415077c24 */ /* 0x000fc8000f8e02ff */
[C---:B------:R-:W-:Y:S02]  /*27a0*/  IMAD R7, R20.reuse, UR5, R7 ;  /* 0x0000000514077c24 */ /* 0x040fe4000f8e0207 */
[----:B------:R-:W-:-:S04]  /*27b0*/  IMAD.WIDE.U32 R102, R20, UR4, R2 ;  /* 0x0000000414667c25 */ /* 0x000fc8000f8e0002 */
[----:B------:R-:W-:Y:S05]  /*27c0*/  @P0 BRA `(.L_x_35) ;  /* 0x0000003c00e00947 */ /* 0x000fea0003800000 */
[----:B-----5:R-:W-:Y:S01]  /*27d0*/  FSETP.NEU.AND P1, PT, R89, RZ, PT ;  /* 0x000000ff5900720b */ /* 0x020fe20003f2d000 */
[----:B------:R-:W-:Y:S01]  /*27e0*/  IMAD.IADD R14, R96, 0x1, -R10 ;  /* 0x00000001600e7824 */ /* 0x000fe200078e0a0a */
[----:B------:R-:W-:Y:S01]  /*27f0*/  BSSY B0, `(.L_x_35) ;  /* 0x00003f5000007945 */ /* 0x000fe20003800000 */
[----:B------:R-:W-:Y:S02]  /*2800*/  IMAD.IADD R0, R99, 0x1, -R0 ;  /* 0x0000000163007824 */ /* 0x000fe400078e0a00 */
[----:B------:R-:W-:Y:S01]  /*2810*/  IMAD.IADD R7, R103, 0x1, R7 ;  /* 0x0000000167077824 */ /* 0x000fe200078e0207 */
[----:B------:R-:W-:-:S04]  /*2820*/  ISETP.GT.AND P0, PT, R14, RZ, PT ;  /* 0x000000ff0e00720c */ /* 0x000fc80003f04270 */
[----:B------:R-:W-:-:S03]  /*2830*/  ISETP.GT.AND P2, PT, R0, RZ, P0 ;  /* 0x000000ff0000720c */ /* 0x000fc60000744270 */
[----:B------:R-:W-:Y:S10]  /*2840*/  @!P1 BRA `(.L_x_36) ;  /* 0x0000002c00249947 */ /* 0x000ff40003800000 */
[----:B------:R-:W0:Y:S01]  /*2850*/  LDC.64 R104, c[0x0][0x5b8] ;  /* 0x00016e00ff687b82 */ /* 0x000e220000000a00 */
[----:B------:R-:W-:-:S07]  /*2860*/  ULDC.64 UR4, c[0x0][0x5c0] ;  /* 0x0001700000047ab9 */ /* 0x000fce0000000a00 */
[----:B------:R-:W1:Y:S08]  /*2870*/  LDC.64 R106, c[0x0][0x5b0] ;  /* 0x00016c00ff6a7b82 */ /* 0x000e700000000a00 */
[----:B------:R-:W2:Y:S01]  /*2880*/  LDC.64 R108, c[0x0][0x5a8] ;  /* 0x00016a00ff6c7b82 */ /* 0x000ea20000000a00 */
[-C--:B0-----:R-:W-:Y:S02]  /*2890*/  IMAD R4, R9, R104.reuse, RZ ;  /* 0x0000006809047224 */ /* 0x081fe400078e02ff */
[----:B------:R-:W-:-:S04]  /*28a0*/  IMAD.WIDE.U32 R2, R19, R104, R92 ;  /* 0x0000006813027225 */ /* 0x000fc800078e005c */
[----:B------:R-:W-:Y:S01]  /*28b0*/  IMAD R103, R19, R105, R4 ;  /* 0x0000006913677224 */ /* 0x000fe200078e0204 */
[----:B------:R-:W-:Y:S01]  /*28c0*/  IADD3 R4, P1, R10, R2, RZ ;  /* 0x000000020a047210 */ /* 0x000fe20007f3e0ff */
[----:B-1----:R-:W-:-:S03]  /*28d0*/  IMAD R2, R21, R106, RZ ;  /* 0x0000006a15027224 */ /* 0x002fc600078e02ff */
[----:B------:R-:W-:Y:S01]  /*28e0*/  IADD3.X R5, R11, R3, R103, P1, !PT ;  /* 0x000000030b057210 */ /* 0x000fe20000ffe467 */
[C---:B------:R-:W-:Y:S02]  /*28f0*/  IMAD R105, R20.reuse, R107, R2 ;  /* 0x0000006b14697224 */ /* 0x040fe400078e0202 */
[----:B------:R-:W-:-:S04]  /*2900*/  IMAD.WIDE.U32 R2, R20, R106, R4 ;  /* 0x0000006a14027225 */ /* 0x000fc800078e0004 */
[----:B------:R-:W-:Y:S01]  /*2910*/  IMAD.IADD R3, R3, 0x1, R105 ;  /* 0x0000000103037824 */ /* 0x000fe200078e0269 */
[----:B--2---:R-:W-:-:S04]  /*2920*/  LEA R8, P1, R2, R108, 0x1 ;  /* 0x0000006c02087211 */ /* 0x004fc800078208ff */
[----:B------:R-:W-:-:S05]  /*2930*/  LEA.HI.X R9, R2, R109, R3, 0x1, P1 ;  /* 0x0000006d02097211 */ /* 0x000fca00008f0c03 */
[----:B------:R-:W2:Y:S01]  /*2940*/  @P2 LDG.E.LTC128B.U16 R15, desc[UR54][R8.64] ;  /* 0x00000036080f2981 */ /* 0x000ea2000c1e1520 */
[----:B------:R-:W-:Y:S01]  /*2950*/  IMAD.WIDE.U32 R2, R20, R106, R10 ;  /* 0x0000006a14027225 */ /* 0x000fe200078e000a */
[----:B------:R-:W-:Y:S02]  /*2960*/  BSSY B1, `(.L_x_37) ;  /* 0x0000015000017945 */ /* 0x000fe40003800000 */
[----:B------:R-:W-:-:S04]  /*2970*/  IADD3 R12, P1, R92, R2, RZ ;  /* 0x000000025c0c7210 */ /* 0x000fc80007f3e0ff */
[----:B------:R-:W-:Y:S02]  /*2980*/  IADD3.X R13, R93, R105, R3, P1, !PT ;  /* 0x000000695d0d7210 */ /* 0x000fe40000ffe403 */
[----:B------:R-:W-:Y:S01]  /*2990*/  LEA R6, P1, R102, UR4, 0x1 ;  /* 0x0000000466067c11 */ /* 0x000fe2000f8208ff */
[----:B------:R-:W-:-:S03]  /*29a0*/  IMAD.WIDE.U32 R12, R19, R104, R12 ;  /* 0x00000068130c7225 */ /* 0x000fc600078e000c */
[----:B------:R-:W-:Y:S02]  /*29b0*/  LEA.HI.X R7, R102, UR5, R7, 0x1, P1 ;  /* 0x0000000566077c11 */ /* 0x000fe400088f0c07 */
[----:B------:R-:W-:-:S04]  /*29c0*/  ISETP.GT.AND P1, PT, R14, 0x1, PT ;  /* 0x000000010e00780c */ /* 0x000fc80003f24270 */
[----:B------:R-:W-:Y:S01]  /*29d0*/  ISETP.GT.AND P3, PT, R0, RZ, P1 ;  /* 0x000000ff0000720c */ /* 0x000fe20000f64270 */
[----:B--2---:R-:W-:-:S05]  /*29e0*/  HADD2.F32 R2, -RZ, R15.H0_H0 ;  /* 0x2000000fff027230 */ /* 0x004fca0000004100 */
[----:B------:R-:W-:Y:S01]  /*29f0*/  FMUL R3, R2, R89 ;  /* 0x0000005902037220 */ /* 0x000fe20000400000 */
[----:B------:R-:W-:-:S03]  /*2a00*/  LEA R2, P4, R12, R108, 0x1 ;  /* 0x0000006c0c027211 */ /* 0x000fc600078808ff */
[----:B------:R-:W-:-:S05]  /*2a10*/  FFMA R3, R24, R88, R3 ;  /* 0x0000005818037223 */ /* 0x000fca0000000003 */
[----:B------:R-:W-:Y:S01]  /*2a20*/  F2FP.F16.F32.PACK_AB R8, RZ, R3 ;  /* 0x00000003ff08723e */ /* 0x000fe200000000ff */
[----:B------:R-:W-:-:S03]  /*2a30*/  IMAD.IADD R3, R103, 0x1, R13 ;  /* 0x0000000167037824 */ /* 0x000fc600078e020d */
[----:B------:R-:W-:Y:S01]  /*2a40*/  PRMT R9, R8, 0x7610, R9 ;  /* 0x0000761008097816 */ /* 0x000fe20000000009 */
[----:B------:R-:W-:Y:S01]  /*2a50*/  IMAD.SHL.U32 R8, R106, 0x8, RZ ;  /* 0x000000086a087824 */ /* 0x000fe200078e00ff */
[----:B------:R-:W-:-:S03]  /*2a60*/  LEA.HI.X R3, R12, R109, R3, 0x1, P4 ;  /* 0x0000006d0c037211 */ /* 0x000fc600020f0c03 */
[----:B------:R0:W-:Y:S02]  /*2a70*/  @P2 STG.E.U16 desc[UR54][R6.64], R9 ;  /* 0x0000000906002986 */ /* 0x0001e4000c101536 */
[----:B0-----:R-:W-:Y:S01]  /*2a80*/  SHF.L.U64.HI R9, R106, 0x3, R107 ;  /* 0x000000036a097819 */ /* 0x001fe2000001026b */
[----:B------:R-:W-:Y:S06]  /*2a90*/  @!P3 BRA `(.L_x_38) ;  /* 0x000000000004b947 */ /* 0x000fec0003800000 */
[----:B------:R0:W5:Y:S02]  /*2aa0*/  LDG.E.LTC128B.U16 R15, desc[UR54][R2.64+0x2] ;  /* 0x00000236020f7981 */ /* 0x000164000c1e1520 */
.L_x_38:
[----:B------:R-:W-:Y:S05]  /*2ab0*/  BSYNC B1 ;  /* 0x0000000000017941 */ /* 0x000fea0003800000 */
.L_x_37:
[----:B------:R-:W-:Y:S01]  /*2ac0*/  IMAD.WIDE.U32 R8, R20, R106, R8 ;  /* 0x0000006a14087225 */ /* 0x000fe200078e0008 */
[----:B------:R-:W-:-:S03]  /*2ad0*/  ISETP.GT.AND P0, PT, R0, 0x8, P0 ;  /* 0x000000080000780c */ /* 0x000fc60000704270 */
[----:B-----5:R-:W-:Y:S01]  /*2ae0*/  HADD2.F32 R12, -RZ, R15.H0_H0 ;  /* 0x2000000fff0c7230 */ /* 0x020fe20000004100 */
[----:B------:R-:W-:Y:S01]  /*2af0*/  IADD3 R4, P2, R4, R8, RZ ;  /* 0x0000000804047210 */ /* 0x000fe20007f5e0ff */
[----:B------:R-:W-:-:S03]  /*2b00*/  IMAD.IADD R105, R105, 0x1, R9 ;  /* 0x0000000169697824 */ /* 0x000fc600078e0209 */
[----:B------:R-:W-:Y:S01]  /*2b10*/  FMUL R12, R12, R89 ;  /* 0x000000590c0c7220 */ /* 0x000fe20000400000 */
[----:B------:R-:W-:-:S03]  /*2b20*/  IMAD.X R5, R105, 0x1, R5, P2 ;  /* 0x0000000169057824 */ /* 0x000fc600010e0605 */
[----:B------:R-:W-:Y:S01]  /*2b30*/  FFMA R25, R25, R88, R12 ;  /* 0x0000005819197223 */ /* 0x000fe2000000000c */
[----:B------:R-:W-:-:S04]  /*2b40*/  LEA R12, P2, R4, R108, 0x1 ;  /* 0x0000006c040c7211 */ /* 0x000fc800078408ff */
[----:B------:R-:W-:Y:S01]  /*2b50*/  LEA.HI.X R13, R4, R109, R5, 0x1, P2 ;  /* 0x0000006d040d7211 */ /* 0x000fe200010f0c05 */
[----:B------:R-:W-:Y:S01]  /*2b60*/  @P3 IMAD.MOV.U32 R4, RZ, RZ, R6 ;  /* 0x000000ffff043224 */ /* 0x000fe200078e0006 */
[----:B------:R-:W-:Y:S01]  /*2b70*/  F2FP.F16.F32.PACK_AB R25, RZ, R25 ;  /* 0x00000019ff19723e */ /* 0x000fe200000000ff */
[----:B------:R-:W-:-:S05]  /*2b80*/  @P3 IMAD.MOV.U32 R5, RZ, RZ, R7 ;  /* 0x000000ffff053224 */ /* 0x000fca00078e0007 */
[----:B------:R1:W-:Y:S04]  /*2b90*/  @P3 STG.E.U16 desc[UR54][R4.64+0x2], R25 ;  /* 0x0000021904003986 */ /* 0x0003e8000c101536 */
[----:B------:R-:W2:Y:S01]  /*2ba0*/  @P0 LDG.E.LTC128B.U16 R15, desc[UR54][R12.64] ;  /* 0x000000360c0f0981 */ /* 0x000ea2000c1e1520 */
[----:B------:R-:W-:Y:S01]  /*2bb0*/  IADD3 R10, P2, P3, R92, R8, R10 ;  /* 0x000000085c0a7210 */ /* 0x000fe20007b5e00a */
[----:B------:R-:W-:Y:S01]  /*2bc0*/  BSSY B1, `(.L_x_39) ;  /* 0x0000011000017945 */ /* 0x000fe20003800000 */
[----:B------:R-:W-:Y:S02]  /*2bd0*/  ISETP.GT.AND P1, PT, R0, 0x8, P1 ;  /* 0x000000080000780c */ /* 0x000fe40000f24270 */
[----:B------:R-:W-:-:S03]  /*2be0*/  IADD3.X R11, R93, R105, R11, P2, P3 ;  /* 0x000000695d0b7210 */ /* 0x000fc600017e640b */
[----:B------:R-:W-:Y:S01]  /*2bf0*/  IMAD.WIDE.U32 R10, R19, R104, R10 ;  /* 0x00000068130a7225 */ /* 0x000fe200078e000a */
[----:B------:R-:W-:-:S03]  /*2c00*/  SHF.L.U64.HI R19, R95, 0x1, R94 ;  /* 0x000000015f137819 */ /* 0x000fc6000001025e */
[----:B------:R-:W-:Y:S01]  /*2c10*/  IMAD.IADD R11, R103, 0x1, R11 ;  /* 0x00000001670b7824 */ /* 0x000fe200078e020b */
[----:B-1----:R-:W-:-:S04]  /*2c20*/  LEA R4, P3, R10, R108, 0x1 ;  /* 0x0000006c0a047211 */ /* 0x002fc800078608ff */
[----:B------:R-:W-:Y:S01]  /*2c30*/  LEA.HI.X R5, R10, R109, R11, 0x1, P3 ;  /* 0x0000006d0a057211 */ /* 0x000fe200018f0c0b */
[----:B--2---:R-:W-:-:S05]  /*2c40*/  HADD2.F32 R8, -RZ, R15.H0_H0 ;  /* 0x2000000fff087230 */ /* 0x004fca0000004100 */
[----:B------:R-:W-:Y:S01]  /*2c50*/  FMUL R9, R8, R89 ;  /* 0x0000005908097220 */ /* 0x000fe20000400000 */
[----:B------:R-:W-:-:S03]  /*2c60*/  LEA R8, P2, R95, R6, 0x1 ;  /* 0x000000065f087211 */ /* 0x000fc600078408ff */
[----:B------:R-:W-:-:S05]  /*2c70*/  FFMA R9, R26, R88, R9 ;  /* 0x000000581a097223 */ /* 0x000fca0000000009 */
[----:B------:R-:W-:Y:S01]  /*2c80*/  F2FP.F16.F32.PACK_AB R12, RZ, R9 ;  /* 0x00000009ff0c723e */ /* 0x000fe200000000ff */
[----:B------:R-:W-:-:S05]  /*2c90*/  IMAD.X R9, R19, 0x1, R7, P2 ;  /* 0x0000000113097824 */ /* 0x000fca00010e0607 */
[----:B------:R1:W-:Y:S01]  /*2ca0*/  @P0 STG.E.U16 desc[UR54][R8.64], R12 ;  /* 0x0000000c08000986 */ /* 0x0003e2000c101536 */
[----:B------:R-:W-:Y:S05]  /*2cb0*/  @!P1 BRA `(.L_x_40) ;  /* 0x0000000000049947 */ /* 0x000fea0003800000 */
[----:B------:R2:W5:Y:S02]  /*2cc0*/  LDG.E.LTC128B.U16 R15, desc[UR54][R4.64+0x2] ;  /* 0x00000236040f7981 */ /* 0x000564000c1e1520 */
.L_x_40:
[----:B------:R-:W-:Y:S05]  /*2cd0*/  BSYNC B1 ;  /* 0x0000000000017941 */ /* 0x000fea0003800000 */
.L_x_39:
[----:B-----5:R-:W-:Y:S01]  /*2ce0*/  HADD2.F32 R10, -RZ, R15.H0_H0 ;  /* 0x2000000fff0a7230 */ /* 0x020fe20000004100 */
[----:B------:R-:W-:Y:S01]  /*2cf0*/  ISETP.GT.AND P0, PT, R14, 0x8, PT ;  /* 0x000000080e00780c */ /* 0x000fe20003f04270 */
[----:B------:R-:W-:Y:S03]  /*2d00*/  BSSY B1, `(.L_x_41) ;  /* 0x0000008000017945 */ /* 0x000fe60003800000 */
[----:B------:R-:W-:Y:S01]  /*2d10*/  FMUL R10, R10, R89 ;  /* 0x000000590a0a7220 */ /* 0x000fe20000400000 */
[----:B------:R-:W-:-:S03]  /*2d20*/  ISETP.GT.AND P2, PT, R0, RZ, P0 ;  /* 0x000000ff0000720c */ /* 0x000fc60000744270 */
[----:B------:R-:W-:-:S05]  /*2d30*/  FFMA R10, R27, R88, R10 ;  /* 0x000000581b0a7223 */ /* 0x000fca000000000a */
[----:B------:R-:W-:-:S05]  /*2d40*/  F2FP.F16.F32.PACK_AB R10, RZ, R10 ;  /* 0x0000000aff0a723e */ /* 0x000fca00000000ff */
[----:B------:R3:W-:Y:S01]  /*2d50*/  @P1 STG.E.U16 desc[UR54][R8.64+0x2], R10 ;  /* 0x0000020a08001986 */ /* 0x0007e2000c101536 */
[----:B------:R-:W-:Y:S05]  /*2d60*/  @!P2 BRA `(.L_x_42) ;  /* 0x000000000004a947 */ /* 0x000fea0003800000 */
[----:B------:R4:W5:Y:S02]  /*2d70*/  LDG.E.LTC128B.U16 R15, desc[UR54][R2.64+0x10] ;  /* 0x00001036020f7981 */ /* 0x000964000c1e1520 */
.L_x_42:
[----:B------:R-:W-:Y:S05]  /*2d80*/  BSYNC B1 ;  /* 0x0000000000017941 */ /* 0x000fea0003800000 */
.L_x_41:
[----:B---3-5:R-:W-:Y:S01]  /*2d90*/  HADD2.F32 R10, -RZ, R15.H0_H0 ;  /* 0x2000000fff0a7230 */ /* 0x028fe20000004100 */
        /* <DEDUP_REMOVED lines=9> */
.L_x_44:
[----:B------:R-:W-:Y:S05]  /*2e30*/  BSYNC B1 ;  /* 0x0000000000017941 */ /* 0x000fea0003800000 */
.L_x_43:
[----:B-----5:R-:W-:Y:S01]  /*2e40*/  HADD2.F32 R10, -RZ, R15.H0_H0 ;  /* 0x2000000fff0a7230 */ /* 0x020fe20000004100 */
[----:B------:R-:W-:Y:S01]  /*2e50*/  ISETP.GT.AND P0, PT, R0, 0x8, P0 ;  /* 0x000000080000780c */ /* 0x000fe20000704270 */
[----:B------:R-:W-:Y:S03]  /*2e60*/  BSSY B1, `(.L_x_45) ;  /* 0x0000007000017945 */ /* 0x000fe60003800000 */
[----:B------:R-:W-:-:S04]  /*2e70*/  FMUL R10, R10, R89 ;  /* 0x000000590a0a7220 */ /* 0x000fc80000400000 */
[----:B------:R-:W-:-:S05]  /*2e80*/  FFMA R10, R29, R88, R10 ;  /* 0x000000581d0a7223 */ /* 0x000fca000000000a */
[----:B------:R-:W-:-:S05]  /*2e90*/  F2FP.F16.F32.PACK_AB R10, RZ, R10 ;  /* 0x0000000aff0a723e */ /* 0x000fca00000000ff */
[----:B------:R0:W-:Y:S01]  /*2ea0*/  @P3 STG.E.U16 desc[UR54][R6.64+0x12], R10 ;  /* 0x0000120a06003986 */ /* 0x0001e2000c101536 */
[----:B------:R-:W-:Y:S05]  /*2eb0*/  @!P0 BRA `(.L_x_46) ;  /* 0x0000000000048947 */ /* 0x000fea0003800000 */
[----:B------:R0:W5:Y:S02]  /*2ec0*/  LDG.E.LTC128B.U16 R15, desc[UR54][R4.64+0x10] ;  /* 0x00001036040f7981 */ /* 0x000164000c1e1520 */
.L_x_46:
[----:B------:R-:W-:Y:S05]  /*2ed0*/  BSYNC B1 ;  /* 0x0000000000017941 */ /* 0x000fea0003800000 */
.L_x_45:
[----:B0----5:R-:W-:Y:S01]  /*2ee0*/  HADD2.F32 R10, -RZ, R15.H0_H0 ;  /* 0x2000000fff0a7230 */ /* 0x021fe20000004100 */
[----:B------:R-:W-:Y:S01]  /*2ef0*/  ISETP.GT.AND P1, PT, R0, 0x8, P1 ;  /* 0x000000080000780c */ /* 0x000fe20000f24270 */
[----:B------:R-:W-:Y:S03]  /*2f00*/  BSSY B1, `(.L_x_47) ;  /* 0x0000007000017945 */ /* 0x000fe60003800000 */
[----:B---3--:R-:W-:-:S04]  /*2f10*/  FMUL R11, R10, R89 ;  /* 0x000000590a0b7220 */ /* 0x008fc80000400000 */
[----:B------:R-:W-:-:S05]  /*2f20*/  FFMA R11, R30, R88, R11 ;  /* 0x000000581e0b7223 */ /* 0x000fca000000000b */
[----:B------:R-:W-:-:S05]  /*2f30*/  F2FP.F16.F32.PACK_AB R11, RZ, R11 ;  /* 0x0000000bff0b723e */ /* 0x000fca00000000ff */
[----:B------:R0:W-:Y:S01]  /*2f40*/  @P0 STG.E.U16 desc[UR54][R8.64+0x10], R11 ;  /* 0x0000100b08000986 */ /* 0x0001e2000c101536 */
[----:B------:R-:W-:Y:S05]  /*2f50*/  @!P1 BRA `(.L_x_48) ;  /* 0x0000000000049947 */ /* 0x000fea0003800000 */
[----:B------:R3:W5:Y:S02]  /*2f60*/  LDG.E.LTC128B.U16 R15, desc[UR54][R4.64+0x12] ;  /* 0x00001236040f7981 */ /* 0x000764000c1e1520 */
.L_x_48:
[----:B------:R-:W-:Y:S05]  /*2f70*/  BSYNC B1 ;  /* 0x0000000000017941 */ /* 0x000fea0003800000 */
.L_x_47:
        /* <DEDUP_REMOVED lines=10> */
.L_x_50:
[----:B------:R-:W-:Y:S05]  /*3020*/  BSYNC B1 ;  /* 0x0000000000017941 */ /* 0x000fea0003800000 */
.L_x_49:
[----:B0----5:R-:W-:Y:S01]  /*3030*/  HADD2.F32 R10, -RZ, R15.H0_H0 ;  /* 0x2000000fff0a7230 */ /* 0x021fe20000004100 */
        /* <DEDUP_REMOVED lines=9> */
.L_x_52:
[----:B------:R-:W-:Y:S05]  /*30d0*/  BSYNC B1 ;  /* 0x0000000000017941 */ /* 0x000fea0003800000 */
.L_x_51:
        /* <DEDUP_REMOVED lines=9> */
.L_x_54:
[----:B------:R-:W-:Y:S05]  /*3170*/  BSYNC B1 ;  /* 0x0000000000017941 */ /* 0x000fea0003800000 */
.L_x_53:
[----:B0----5:R-:W-:Y:S01]  /*3180*/  HADD2.F32 R10, -RZ, R15.H0_H0 ;  /* 0x2000000fff0a7230 */ /* 0x021fe20000004100 */
        /* <DEDUP_REMOVED lines=8> */
.L_x_56:
[----:B------:R-:W-:Y:S05]  /*3210*/  BSYNC B1 ;  /* 0x0000000000017941 */ /* 0x000fea0003800000 */
.L_x_55:
        /* <DEDUP_REMOVED lines=10> */
.L_x_58:
[----:B------:R-:W-:Y:S05]  /*32c0*/  BSYNC B1 ;  /* 0x0000000000017941 */ /* 0x000fea0003800000 */
.L_x_57:
        /* <DEDUP_REMOVED lines=10> */
.L_x_60:
[----:B------:R-:W-:Y:S05]  /*3370*/  BSYNC B1 ;  /* 0x0000000000017941 */ /* 0x000fea0003800000 */
.L_x_59:
        /* <DEDUP_REMOVED lines=9> */
.L_x_62:
[----:B------:R-:W-:Y:S05]  /*3410*/  BSYNC B1 ;  /* 0x0000000000017941 */ /* 0x000fea0003800000 */
.L_x_61:
        /* <DEDUP_REMOVED lines=9> */
.L_x_64:
[----:B------:R-:W-:Y:S05]  /*34b0*/  BSYNC B1 ;  /* 0x0000000000017941 */ /* 0x000fea0003800000 */
.L_x_63:
        /* <DEDUP_REMOVED lines=10> */
.L_x_66:
[----:B------:R-:W-:Y:S05]  /*3560*/  BSYNC B1 ;  /* 0x0000000000017941 */ /* 0x000fea0003800000 */
.L_x_65:
        /* <DEDUP_REMOVED lines=10> */
.L_x_68:
[----:B------:R-:W-:Y:S05]  /*3610*/  BSYNC B1 ;  /* 0x0000000000017941 */ /* 0x000fea0003800000 */
.L_x_67:
        /* <DEDUP_REMOVED lines=9> */
.L_x_70:
[----:B------:R-:W-:Y:S05]  /*36b0*/  BSYNC B1 ;  /* 0x0000000000017941 */ /* 0x000fea0003800000 */
.L_x_69:
        /* <DEDUP_REMOVED lines=9> */
.L_x_72:
[----:B------:R-:W-:Y:S05]  /*3750*/  BSYNC B1 ;  /* 0x0000000000017941 */ /* 0x000fea0003800000 */
.L_x_71:
        /* <DEDUP_REMOVED lines=10> */
.L_x_74:
[----:B------:R-:W-:Y:S05]  /*3800*/  BSYNC B1 ;  /* 0x0000000000017941 */ /* 0x000fea0003800000 */
.L_x_73:
        /* <DEDUP_REMOVED lines=10> */
.L_x_76:
[----:B------:R-:W-:Y:S05]  /*38b0*/  BSYNC B1 ;  /* 0x0000000000017941 */ /* 0x000fea0003800000 */
.L_x_75:
        /* <DEDUP_REMOVED lines=9> */
.L_x_78:
[----:B------:R-:W-:Y:S05]  /*3950*/  BSYNC B1 ;  /* 0x0000000000017941 */ /* 0x000fea0003800000 */
.L_x_77:
        /* <DEDUP_REMOVED lines=9> */
.L_x_80:
[----:B------:R-:W-:Y:S05]  /*39f0*/  BSYNC B1 ;  /* 0x0000000000017941 */ /* 0x000fea0003800000 */
.L_x_79:
        /* <DEDUP_REMOVED lines=10> */
.L_x_82:
[----:B------:R-:W-:Y:S05]  /*3aa0*/  BSYNC B1 ;  /* 0x0000000000017941 */ /* 0x000fea0003800000 */
.L_x_81:
        /* <DEDUP_REMOVED lines=10> */
.L_x_84:
[----:B------:R-:W-:Y:S05]  /*3b50*/  BSYNC B1 ;  /* 0x0000000000017941 */ /* 0x000fea0003800000 */
.L_x_83:
        /* <DEDUP_REMOVED lines=9> */
.L_x_86:
[----:B------:R-:W-:Y:S05]  /*3bf0*/  BSYNC B1 ;  /* 0x0000000000017941 */ /* 0x000fea0003800000 */
.L_x_85:
        /* <DEDUP_REMOVED lines=9> */
.L_x_88:
[----:B------:R-:W-:Y:S05]  /*3c90*/  BSYNC B1 ;  /* 0x0000000000017941 */ /* 0x000fea0003800000 */
.L_x_87:
        /* <DEDUP_REMOVED lines=10> */
.L_x_90:
[----:B------:R-:W-:Y:S05]  /*3d40*/  BSYNC B1 ;  /* 0x0000000000017941 */ /* 0x000fea0003800000 */
.L_x_89:
        /* <DEDUP_REMOVED lines=10> */
.L_x_92:
[----:B------:R-:W-:Y:S05]  /*3df0*/  BSYNC B1 ;  /* 0x0000000000017941 */ /* 0x000fea0003800000 */
.L_x_91:
        /* <DEDUP_REMOVED lines=9> */
.L_x_94:
[----:B------:R-:W-:Y:S05]  /*3e90*/  BSYNC B1 ;  /* 0x0000000000017941 */ /* 0x000fea0003800000 */
.L_x_93:
        /* <DEDUP_REMOVED lines=9> */
.L_x_96:
[----:B------:R-:W-:Y:S05]  /*3f30*/  BSYNC B1 ;  /* 0x0000000000017941 */ /* 0x000fea0003800000 */
.L_x_95:
        /* <DEDUP_REMOVED lines=10> */
.L_x_98:
[----:B------:R-:W-:Y:S05]  /*3fe0*/  BSYNC B1 ;  /* 0x0000000000017941 */ /* 0x000fea0003800000 */
.L_x_97:
        /* <DEDUP_REMOVED lines=10> */
.L_x_100:
[----:B------:R-:W-:Y:S05]  /*4090*/  BSYNC B1 ;  /* 0x0000000000017941 */ /* 0x000fea0003800000 */
.L_x_99:
        /* <DEDUP_REMOVED lines=9> */
.L_x_102:
[----:B------:R-:W-:Y:S05]  /*4130*/  BSYNC B1 ;  /* 0x0000000000017941 */ /* 0x000fea0003800000 */
.L_x_101:
        /* <DEDUP_REMOVED lines=9> */
.L_x_104:
[----:B------:R-:W-:Y:S05]  /*41d0*/  BSYNC B1 ;  /* 0x0000000000017941 */ /* 0x000fea0003800000 */
.L_x_103:
        /* <DEDUP_REMOVED lines=10> */
.L_x_106:
[----:B------:R-:W-:Y:S05]  /*4280*/  BSYNC B1 ;  /* 0x0000000000017941 */ /* 0x000fea0003800000 */
.L_x_105:
        /* <DEDUP_REMOVED lines=10> */
.L_x_108:
[----:B------:R-:W-:Y:S05]  /*4330*/  BSYNC B1 ;  /* 0x0000000000017941 */ /* 0x000fea0003800000 */
.L_x_107:
        /* <DEDUP_REMOVED lines=9> */
.L_x_110:
[----:B------:R-:W-:Y:S05]  /*43d0*/  BSYNC B1 ;  /* 0x0000000000017941 */ /* 0x000fea0003800000 */
.L_x_109:
        /* <DEDUP_REMOVED lines=9> */
.L_x_112:
[----:B------:R-:W-:Y:S05]  /*4470*/  BSYNC B1 ;  /* 0x0000000000017941 */ /* 0x000fea0003800000 */
.L_x_111:
        /* <DEDUP_REMOVED lines=10> */
.L_x_114:
[----:B------:R-:W-:Y:S05]  /*4520*/  BSYNC B1 ;  /* 0x0000000000017941 */ /* 0x000fea0003800000 */
.L_x_113:
        /* <DEDUP_REMOVED lines=10> */
.L_x_116:
[----:B------:R-:W-:Y:S05]  /*45d0*/  BSYNC B1 ;  /* 0x0000000000017941 */ /* 0x000fea0003800000 */
.L_x_115:
        /* <DEDUP_REMOVED lines=9> */
.L_x_118:
[----:B------:R-:W-:Y:S05]  /*4670*/  BSYNC B1 ;  /* 0x0000000000017941 */ /* 0x000fea0003800000 */
.L_x_117:
        /* <DEDUP_REMOVED lines=9> */
.L_x_120:
[----:B------:R-:W-:Y:S05]  /*4710*/  BSYNC B1 ;  /* 0x0000000000017941 */ /* 0x000fea0003800000 */
.L_x_119:
        /* <DEDUP_REMOVED lines=10> */
.L_x_122:
[----:B------:R-:W-:Y:S05]  /*47c0*/  BSYNC B1 ;  /* 0x0000000000017941 */ /* 0x000fea0003800000 */
.L_x_121:
        /* <DEDUP_REMOVED lines=10> */
.L_x_124:
[----:B------:R-:W-:Y:S05]  /*4870*/  BSYNC B1 ;  /* 0x0000000000017941 */ /* 0x000fea0003800000 */
.L_x_123:
        /* <DEDUP_REMOVED lines=9> */
.L_x_126:
[----:B------:R-:W-:Y:S05]  /*4910*/  BSYNC B1 ;  /* 0x0000000000017941 */ /* 0x000fea0003800000 */
.L_x_125:
        /* <DEDUP_REMOVED lines=9> */
.L_x_128:
[----:B------:R-:W-:Y:S05]  /*49b0*/  BSYNC B1 ;  /* 0x0000000000017941 */ /* 0x000fea0003800000 */
.L_x_127:
        /* <DEDUP_REMOVED lines=10> */
.L_x_130:
[----:B------:R-:W-:Y:S05]  /*4a60*/  BSYNC B1 ;  /* 0x0000000000017941 */ /* 0x000fea0003800000 */
.L_x_129:
        /* <DEDUP_REMOVED lines=10> */
.L_x_132:
[----:B------:R-:W-:Y:S05]  /*4b10*/  BSYNC B1 ;  /* 0x0000000000017941 */ /* 0x000fea0003800000 */
.L_x_131:
        /* <DEDUP_REMOVED lines=9> */
.L_x_134:
[----:B------:R-:W-:Y:S05]  /*4bb0*/  BSYNC B1 ;  /* 0x0000000000017941 */ /* 0x000fea0003800000 */
.L_x_133:
        /* <DEDUP_REMOVED lines=9> */
.L_x_136:
[----:B------:R-:W-:Y:S05]  /*4c50*/  BSYNC B1 ;  /* 0x0000000000017941 */ /* 0x000fea0003800000 */
.L_x_135:
        /* <DEDUP_REMOVED lines=10> */
.L_x_138:
[----:B------:R-:W-:Y:S05]  /*4d00*/  BSYNC B1 ;  /* 0x0000000000017941 */ /* 0x000fea0003800000 */
.L_x_137:
        /* <DEDUP_REMOVED lines=10> */
.L_x_140:
[----:B------:R-:W-:Y:S05]  /*4db0*/  BSYNC B1 ;  /* 0x0000000000017941 */ /* 0x000fea0003800000 */
.L_x_139:
        /* <DEDUP_REMOVED lines=9> */
.L_x_142:
[----:B------:R-:W-:Y:S05]  /*4e50*/  BSYNC B1 ;  /* 0x0000000000017941 */ /* 0x000fea0003800000 */
.L_x_141:
        /* <DEDUP_REMOVED lines=9> */
.L_x_144:
[----:B------:R-:W-:Y:S05]  /*4ef0*/  BSYNC B1 ;  /* 0x0000000000017941 */ /* 0x000fea0003800000 */
.L_x_143:
        /* <DEDUP_REMOVED lines=10> */
.L_x_146:
[----:B------:R-:W-:Y:S05]  /*4fa0*/  BSYNC B1 ;  /* 0x0000000000017941 */ /* 0x000fea0003800000 */
.L_x_145:
        /* <DEDUP_REMOVED lines=10> */
.L_x_148:
[----:B------:R-:W-:Y:S05]  /*5050*/  BSYNC B1 ;  /* 0x0000000000017941 */ /* 0x000fea0003800000 */
.L_x_147:
        /* <DEDUP_REMOVED lines=9> */
.L_x_150:
[----:B------:R-:W-:Y:S05]  /*50f0*/  BSYNC B1 ;  /* 0x0000000000017941 */ /* 0x000fea0003800000 */
.L_x_149:
        /* <DEDUP_REMOVED lines=9> */
.L_x_152:
[----:B------:R-:W-:Y:S05]  /*5190*/  BSYNC B1 ;  /* 0x0000000000017941 */ /* 0x000fea0003800000 */
.L_x_151:
        /* <DEDUP_REMOVED lines=10> */
.L_x_154:
[----:B------:R-:W-:Y:S05]  /*5240*/  BSYNC B1 ;  /* 0x0000000000017941 */ /* 0x000fea0003800000 */
.L_x_153:
        /* <DEDUP_REMOVED lines=10> */
.L_x_156:
[----:B------:R-:W-:Y:S05]  /*52f0*/  BSYNC B1 ;  /* 0x0000000000017941 */ /* 0x000fea0003800000 */
.L_x_155:
[----:B0---45:R-:W-:Y:S01]  /*5300*/  HADD2.F32 R2, -RZ, R15.H0_H0 ;  /* 0x2000000fff027230 */ /* 0x031fe20000004100 */
        /* <DEDUP_REMOVED lines=8> */
.L_x_158:
[----:B------:R-:W-:Y:S05]  /*5390*/  BSYNC B1 ;  /* 0x0000000000017941 */ /* 0x000fea0003800000 */
.L_x_157:
[----:B0----5:R-:W-:Y:S01]  /*53a0*/  HADD2.F32 R2, -RZ, R15.H0_H0 ;  /* 0x2000000fff027230 */ /* 0x021fe20000004100 */
[----:B------:R-:W-:Y:S01]  /*53b0*/  ISETP.GT.AND P1, PT, R0, 0x8, P1 ;  /* 0x000000080000780c */ /* 0x000fe20000f24270 */
[----:B------:R-:W-:Y:S03]  /*53c0*/  BSSY B1, `(.L_x_159) ;  /* 0x000000a000017945 */ /* 0x000fe60003800000 */
[----:B------:R-:W-:Y:S01]  /*53d0*/  FMUL R3, R2, R89 ;  /* 0x0000005902037220 */ /* 0x000fe20000400000 */
[----:B------:R-:W-:-:S03]  /*53e0*/  @P0 IMAD.MOV.U32 R2, RZ, RZ, R8 ;  /* 0x000000ffff020224 */ /* 0x000fc600078e0008 */
[----:B------:R-:W-:-:S05]  /*53f0*/  FFMA R3, R86, R88, R3 ;  /* 0x0000005856037223 */ /* 0x000fca0000000003 */
[----:B------:R-:W-:-:S04]  /*5400*/  F2FP.F16.F32.PACK_AB R3, RZ, R3 ;  /* 0x00000003ff03723e */ /* 0x000fc800000000ff */
[----:B------:R-:W-:Y:S01]  /*5410*/  PRMT R6, R3, 0x7610, R6 ;  /* 0x0000761003067816 */ /* 0x000fe20000000006 */
[----:B------:R-:W-:-:S05]  /*5420*/  @P0 IMAD.MOV.U32 R3, RZ, RZ, R9 ;  /* 0x000000ffff030224 */ /* 0x000fca00078e0009 */
[----:B------:R0:W-:Y:S01]  /*5430*/  @P0 STG.E.U16 desc[UR54][R2.64+0xf0], R6 ;  /* 0x0000f00602000986 */ /* 0x0001e2000c101536 */
[----:B------:R-:W-:Y:S05]  /*5440*/  @!P1 BRA `(.L_x_160) ;  /* 0x0000000000049947 */ /* 0x000fea0003800000 */
[----:B------:R0:W5:Y:S02]  /*5450*/  LDG.E.LTC128B.U16 R15, desc[UR54][R4.64+0xf2] ;  /* 0x0000f236040f7981 */ /* 0x000164000c1e1520 */
.L_x_160:
[----:B------:R-:W-:Y:S05]  /*5460*/  BSYNC B1 ;  /* 0x0000000000017941 */ /* 0x000fea0003800000 */
.L_x_159:
[----:B------:R-:W-:Y:S05]  /*5470*/  @!P1 BRA `(.L_x_161) ;  /* 0x0000001000b09947 */ /* 0x000fea0003800000 */
[----:B-----5:R-:W-:-:S05]  /*5480*/  HADD2.F32 R0, -RZ, R15.H0_H0 ;  /* 0x2000000fff007230 */ /* 0x020fca0000004100 */
[----:B------:R-:W-:-:S04]  /*5490*/  FMUL R0, R0, R89 ;  /* 0x0000005900007220 */ /* 0x000fc80000400000 */
[----:B------:R-:W-:-:S05]  /*54a0*/  FFMA R0, R87, R88, R0 ;  /* 0x0000005857007223 */ /* 0x000fca0000000000 */
[----:B------:R-:W-:-:S05]  /*54b0*/  F2FP.F16.F32.PACK_AB R0, RZ, R0 ;  /* 0x00000000ff00723e */ /* 0x000fca00000000ff */
[----:B------:R0:W-:Y:S01]  /*54c0*/  STG.E.U16 desc[UR54][R8.64+0xf2], R0 ;  /* 0x0000f20008007986 */ /* 0x0001e2000c101536 */
[----:B------:R-:W-:Y:S05]  /*54d0*/  BRA `(.L_x_161) ;  /* 0x0000001000987947 */ /* 0x000fea0003800000 */
.L_x_36:
[----:B------:R-:W-:Y:S01]  /*54e0*/  ISETP.GT.AND P3, PT, R14, 0x1, PT ;  /* 0x000000010e00780c */ /* 0x000fe20003f64270 */
[----:B------:R-:W-:Y:S01]  /*54f0*/  ULDC.64 UR4, c[0x0][0x5c0] ;  /* 0x0001700000047ab9 */ /* 0x000fe20000000a00 */
[-C--:B------:R-:W-:Y:S01]  /*5500*/  FMUL R24, R24, R88.reuse ;  /* 0x0000005818187220 */ /* 0x080fe20000400000 */
[-C--:B------:R-:W-:Y:S01]  /*5510*/  FMUL R25, R25, R88.reuse ;  /* 0x0000005819197220 */ /* 0x080fe20000400000 */
[----:B------:R-:W-:Y:S01]  /*5520*/  ISETP.GT.AND P1, PT, R0, RZ, P3 ;  /* 0x000000ff0000720c */ /* 0x000fe20001f24270 */
[-C--:B------:R-:W-:Y:S01]  /*5530*/  FMUL R26, R26, R88.reuse ;  /* 0x000000581a1a7220 */ /* 0x080fe20000400000 */
[----:B------:R-:W-:Y:S01]  /*5540*/  LEA R2, P4, R102, UR4, 0x1 ;  /* 0x0000000466027c11 */ /* 0x000fe2000f8808ff */
[----:B------:R-:W-:Y:S01]  /*5550*/  FMUL R27, R27, R88 ;  /* 0x000000581b1b7220 */ /* 0x000fe20000400000 */
[----:B------:R-:W-:Y:S01]  /*5560*/  F2FP.F16.F32.PACK_AB R24, RZ, R24 ;  /* 0x00000018ff18723e */ /* 0x000fe200000000ff */
[-C--:B------:R-:W-:Y:S01]  /*5570*/  FMUL R28, R28, R88.reuse ;  /* 0x000000581c1c7220 */ /* 0x080fe20000400000 */
[----:B------:R-:W-:Y:S01]  /*5580*/  LEA.HI.X R3, R102, UR5, R7, 0x1, P4 ;  /* 0x0000000566037c11 */ /* 0x000fe2000a0f0c07 */
[-C--:B------:R-:W-:Y:S01]  /*5590*/  FMUL R29, R29, R88.reuse ;  /* 0x000000581d1d7220 */ /* 0x080fe20000400000 */
[----:B------:R-:W-:Y:S01]  /*55a0*/  F2FP.F16.F32.PACK_AB R25, RZ, R25 ;  /* 0x00000019ff19723e */ /* 0x000fe200000000ff */
[-C--:B------:R-:W-:Y:S01]  /*55b0*/  FMUL R30, R30, R88.reuse ;  /* 0x000000581e1e7220 */ /* 0x080fe20000400000 */
[----:B------:R-:W-:Y:S01]  /*55c0*/  SHF.L.U64.HI R5, R95, 0x1, R94 ;  /* 0x000000015f057819 */ /* 0x000fe2000001025e */
[----:B------:R-:W-:Y:S01]  /*55d0*/  @P2 STG.E.U16 desc[UR54][R2.64], R24 ;  /* 0x0000001802002986 */ /* 0x000fe2000c101536 */
[----:B------:R-:W-:Y:S01]  /*55e0*/  ISETP.GT.AND P2, PT, R0, 0x8, P0 ;  /* 0x000000080000780c */ /* 0x000fe20000744270 */
[----:B------:R-:W-:Y:S01]  /*55f0*/  FMUL R31, R31, R88 ;  /* 0x000000581f1f7220 */ /* 0x000fe20000400000 */
[----:B------:R-:W-:Y:S01]  /*5600*/  LEA R4, P5, R95, R2, 0x1 ;  /* 0x000000025f047211 */ /* 0x000fe200078a08ff */
[----:B------:R-:W-:Y:S01]  /*5610*/  @P1 STG.E.U16 desc[UR54][R2.64+0x2], R25 ;  /* 0x0000021902001986 */ /* 0x000fe2000c101536 */
[----:B------:R-:W-:Y:S01]  /*5620*/  ISETP.GT.AND P1, PT, R14, 0x8, PT ;  /* 0x000000080e00780c */ /* 0x000fe20003f24270 */
[-C--:B------:R-:W-:Y:S01]  /*5630*/  FMUL R32, R32, R88.reuse ;  /* 0x0000005820207220 */ /* 0x080fe20000400000 */
[----:B------:R-:W-:Y:S01]  /*5640*/  ISETP.GT.AND P3, PT, R0, 0x8, P3 ;  /* 0x000000080000780c */ /* 0x000fe20001f64270 */
[----:B------:R-:W-:Y:S01]  /*5650*/  IMAD.X R5, R5, 0x1, R3, P5 ;  /* 0x0000000105057824 */ /* 0x000fe200028e0603 */
[----:B------:R-:W-:Y:S01]  /*5660*/  ISETP.GT.AND P0, PT, R14, 0x9, PT ;  /* 0x000000090e00780c */ /* 0x000fe20003f04270 */
[-C--:B------:R-:W-:Y:S01]  /*5670*/  FMUL R33, R33, R88.reuse ;  /* 0x0000005821217220 */ /* 0x080fe20000400000 */
[----:B------:R-:W-:Y:S01]  /*5680*/  ISETP.GT.AND P4, PT, R0, RZ, P1 ;  /* 0x000000ff0000720c */ /* 0x000fe20000f84270 */
[-C--:B------:R-:W-:Y:S01]  /*5690*/  FMUL R34, R34, R88.reuse ;  /* 0x0000005822227220 */ /* 0x080fe20000400000 */
[----:B------:R-:W-:Y:S01]  /*56a0*/  ISETP.GT.AND P5, PT, R0, RZ, P0 ;  /* 0x000000ff0000720c */ /* 0x000fe200007a4270 */
[----:B------:R-:W-:Y:S01]  /*56b0*/  FMUL R35, R35, R88 ;  /* 0x0000005823237220 */ /* 0x000fe20000400000 */
[----:B------:R-:W-:Y:S01]  /*56c0*/  F2FP.F16.F32.PACK_AB R26, RZ, R26 ;  /* 0x0000001aff1a723e */ /* 0x000fe200000000ff */
[-C--:B------:R-:W-:Y:S01]  /*56d0*/  FMUL R36, R36, R88.reuse ;  /* 0x0000005824247220 */ /* 0x080fe20000400000 */
[----:B------:R-:W-:Y:S01]  /*56e0*/  F2FP.F16.F32.PACK_AB R27, RZ, R27 ;  /* 0x0000001bff1b723e */ /* 0x000fe200000000ff */
[----:B------:R-:W-:Y:S01]  /*56f0*/  FMUL R37, R37, R88 ;  /* 0x0000005825257220 */ /* 0x000fe20000400000 */
[----:B------:R-:W-:Y:S01]  /*5700*/  F2FP.F16.F32.PACK_AB R28, RZ, R28 ;  /* 0x0000001cff1c723e */ /* 0x000fe200000000ff */
[----:B------:R-:W-:Y:S01]  /*5710*/  @P2 STG.E.U16 desc[UR54][R4.64], R26 ;  /* 0x0000001a04002986 */ /* 0x000fe2000c101536 */
[----:B------:R-:W-:Y:S01]  /*5720*/  ISETP.GT.AND P1, PT, R0, 0x8, P1 ;  /* 0x000000080000780c */ /* 0x000fe20000f24270 */
[-C--:B------:R-:W-:Y:S01]  /*5730*/  FMUL R38, R38, R88.reuse ;  /* 0x0000005826267220 */ /* 0x080fe20000400000 */
[----:B------:R-:W-:Y:S01]  /*5740*/  F2FP.F16.F32.PACK_AB R29, RZ, R29 ;  /* 0x0000001dff1d723e */ /* 0x000fe200000000ff */
[----:B------:R-:W-:Y:S01]  /*5750*/  @P3 STG.E.U16 desc[UR54][R4.64+0x2], R27 ;  /* 0x0000021b04003986 */ /* 0x000fe2000c101536 */
[----:B------:R-:W-:Y:S01]  /*5760*/  ISETP.GT.AND P3, PT, R14, 0x10, PT ;  /* 0x000000100e00780c */ /* 0x000fe20003f64270 */
[-C--:B------:R-:W-:Y:S01]  /*5770*/  FMUL R39, R39, R88.reuse ;  /* 0x0000005827277220 */ /* 0x080fe20000400000 */
[----:B------:R-:W-:Y:S01]  /*5780*/  ISETP.GT.AND P2, PT, R0, 0x8, P0 ;  /* 0x000000080000780c */ /* 0x000fe20000744270 */
[----:B------:R-:W-:Y:S01]  /*5790*/  @P4 STG.E.U16 desc[UR54][R2.64+0x10], R28 ;  /* 0x0000101c02004986 */ /* 0x000fe2000c101536 */
[----:B------:R-:W-:Y:S01]  /*57a0*/  ISETP.GT.AND P0, PT, R14, 0x11, PT ;  /* 0x000000110e00780c */ /* 0x000fe20003f04270 */
[-C--:B------:R-:W-:Y:S01]  /*57b0*/  FMUL R40, R40, R88.reuse ;  /* 0x0000005828287220 */ /* 0x080fe20000400000 */
[C---:B------:R-:W-:Y:S01]  /*57c0*/  ISETP.GT.AND P4, PT, R0.reuse, RZ, P3 ;  /* 0x000000ff0000720c */ /* 0x040fe20001f84270 */
[----:B------:R-:W-:Y:S01]  /*57d0*/  @P5 STG.E.U16 desc[UR54][R2.64+0x12], R29 ;  /* 0x0000121d02005986 */ /* 0x000fe2000c101536 */
        /* <DEDUP_REMOVED lines=153> */
[----:B------:R-:W-:Y:S01]  /*6170*/  FMUL R87, R87, R88 ;  /* 0x0000005857577220 */ /* 0x000fe20000400000 */
[----:B------:R-:W-:Y:S01]  /*6180*/  ISETP.GT.AND P2, PT, R0, 0x8, P0 ;  /* 0x000000080000780c */ /* 0x000fe20000744270 */
[----:B------:R-:W-:Y:S01]  /*6190*/  @P4 STG.E.U16 desc[UR54][R2.64+0x90], R60 ;  /* 0x0000903c02004986 */ /* 0x000fe2000c101536 */
[----:B------:R-:W-:-:S02]  /*61a0*/  ISETP.GT.AND P0, PT, R14, 0x51, PT ;  /* 0x000000510e00780c */ /* 0x000fc40003f04270 */
[C---:B------:R-:W-:Y:S01]  /*61b0*/  ISETP.GT.AND P4, PT, R0.reuse, RZ, P3 ;  /* 0x000000ff0000720c */ /* 0x040fe20001f84270 */
[----:B------:R-:W-:Y:S01]  /*61c0*/  @P5 STG.E.U16 desc[UR54][R2.64+0x92], R61 ;  /* 0x0000923d02005986 */ /* 0x000fe2000c101536 */
[C---:B------:R-:W-:Y:S02]  /*61d0*/  ISETP.GT.AND P5, PT, R0.reuse, RZ, P0 ;  /* 0x000000ff0000720c */ /* 0x040fe400007a4270 */
[----:B------:R-:W-:Y:S02]  /*61e0*/  F2FP.F16.F32.PACK_AB R62, RZ, R62 ;  /* 0x0000003eff3e723e */ /* 0x000fe400000000ff */
[----:B------:R-:W-:Y:S02]  /*61f0*/  F2FP.F16.F32.PACK_AB R63, RZ, R63 ;  /* 0x0000003fff3f723e */ /* 0x000fe400000000ff */
[----:B------:R-:W-:Y:S01]  /*6200*/  F2FP.F16.F32.PACK_AB R64, RZ, R64 ;  /* 0x00000040ff40723e */ /* 0x000fe200000000ff */
[----:B------:R-:W-:Y:S01]  /*6210*/  @P1 STG.E.U16 desc[UR54][R4.64+0x90], R62 ;  /* 0x0000903e04001986 */ /* 0x000fe2000c101536 */
[----:B------:R-:W-:-:S02]  /*6220*/  ISETP.GT.AND P1, PT, R0, 0x8, P3 ;  /* 0x000000080000780c */ /* 0x000fc40001f24270 */
[----:B------:R-:W-:Y:S01]  /*6230*/  F2FP.F16.F32.PACK_AB R65, RZ, R65 ;  /* 0x00000041ff41723e */ /* 0x000fe200000000ff */
[----:B------:R-:W-:Y:S01]  /*6240*/  @P2 STG.E.U16 desc[UR54][R4.64+0x92], R63 ;  /* 0x0000923f04002986 */ /* 0x000fe2000c101536 */
[----:B------:R-:W-:Y:S02]  /*6250*/  ISETP.GT.AND P2, PT, R14, 0x58, PT ;  /* 0x000000580e00780c */ /* 0x000fe40003f44270 */
[----:B------:R-:W-:Y:S01]  /*6260*/  ISETP.GT.AND P0, PT, R0, 0x8, P0 ;  /* 0x000000080000780c */ /* 0x000fe20000704270 */
[----:B------:R-:W-:Y:S01]  /*6270*/  @P4 STG.E.U16 desc[UR54][R2.64+0xa0], R64 ;  /* 0x0000a04002004986 */ /* 0x000fe2000c101536 */
[----:B------:R-:W-:Y:S02]  /*6280*/  ISETP.GT.AND P3, PT, R14, 0x59, PT ;  /* 0x000000590e00780c */ /* 0x000fe40003f64270 */
[C---:B------:R-:W-:Y:S01]  /*6290*/  ISETP.GT.AND P4, PT, R0.reuse, RZ, P2 ;  /* 0x000000ff0000720c */ /* 0x040fe20001784270 */
[----:B------:R-:W-:Y:S01]  /*62a0*/  @P5 STG.E.U16 desc[UR54][R2.64+0xa2], R65 ;  /* 0x0000a24102005986 */ /* 0x000fe2000c101536 */
[----:B------:R-:W-:-:S02]  /*62b0*/  ISETP.GT.AND P5, PT, R0, RZ, P3 ;  /* 0x000000ff0000720c */ /* 0x000fc40001fa4270 */
[----:B------:R-:W-:Y:S02]  /*62c0*/  F2FP.F16.F32.PACK_AB R66, RZ, R66 ;  /* 0x00000042ff42723e */ /* 0x000fe400000000ff */
[----:B------:R-:W-:Y:S02]  /*62d0*/  F2FP.F16.F32.PACK_AB R67, RZ, R67 ;  /* 0x00000043ff43723e */ /* 0x000fe400000000ff */
[----:B------:R-:W-:Y:S01]  /*62e0*/  F2FP.F16.F32.PACK_AB R68, RZ, R68 ;  /* 0x00000044ff44723e */ /* 0x000fe200000000ff */
[----:B------:R-:W-:Y:S01]  /*62f0*/  @P1 STG.E.U16 desc[UR54][R4.64+0xa0], R66 ;  /* 0x0000a04204001986 */ /* 0x000fe2000c101536 */
[C---:B------:R-:W-:Y:S02]  /*6300*/  ISETP.GT.AND P1, PT, R0.reuse, 0x8, P2 ;  /* 0x000000080000780c */ /* 0x040fe40001724270 */
[----:B------:R-:W-:Y:S01]  /*6310*/  F2FP.F16.F32.PACK_AB R69, RZ, R69 ;  /* 0x00000045ff45723e */ /* 0x000fe200000000ff */
[----:B------:R-:W-:Y:S01]  /*6320*/  @P0 STG.E.U16 desc[UR54][R4.64+0xa2], R67 ;  /* 0x0000a24304000986 */ /* 0x000fe2000c101536 */
[----:B------:R-:W-:-:S02]  /*6330*/  ISETP.GT.AND P2, PT, R0, 0x8, P3 ;  /* 0x000000080000780c */ /* 0x000fc40001f44270 */
[C---:B------:R-:W-:Y:S01]  /*6340*/  ISETP.GT.AND P3, PT, R14.reuse, 0x60, PT ;  /* 0x000000600e00780c */ /* 0x040fe20003f64270 */
[----:B------:R-:W-:Y:S01]  /*6350*/  @P4 STG.E.U16 desc[UR54][R2.64+0xb0], R68 ;  /* 0x0000b04402004986 */ /* 0x000fe2000c101536 */
[----:B------:R-:W-:Y:S02]  /*6360*/  ISETP.GT.AND P0, PT, R14, 0x61, PT ;  /* 0x000000610e00780c */ /* 0x000fe40003f04270 */
[C---:B------:R-:W-:Y:S01]  /*6370*/  ISETP.GT.AND P4, PT, R0.reuse, RZ, P3 ;  /* 0x000000ff0000720c */ /* 0x040fe20001f84270 */
[----:B------:R-:W-:Y:S01]  /*6380*/  @P5 STG.E.U16 desc[UR54][R2.64+0xb2], R69 ;  /* 0x0000b24502005986 */ /* 0x000fe2000c101536 */
[----:B------:R-:W-:Y:S02]  /*6390*/  ISETP.GT.AND P5, PT, R0, RZ, P0 ;  /* 0x000000ff0000720c */ /* 0x000fe400007a4270 */
[----:B------:R-:W-:Y:S02]  /*63a0*/  F2FP.F16.F32.PACK_AB R70, RZ, R70 ;  /* 0x00000046ff46723e */ /* 0x000fe400000000ff */
[----:B------:R-:W-:-:S02]  /*63b0*/  F2FP.F16.F32.PACK_AB R71, RZ, R71 ;  /* 0x00000047ff47723e */ /* 0x000fc400000000ff */
[----:B------:R-:W-:Y:S01]  /*63c0*/  F2FP.F16.F32.PACK_AB R72, RZ, R72 ;  /* 0x00000048ff48723e */ /* 0x000fe200000000ff */
[----:B------:R-:W-:Y:S01]  /*63d0*/  @P1 STG.E.U16 desc[UR54][R4.64+0xb0], R70 ;  /* 0x0000b04604001986 */ /* 0x000fe2000c101536 */
[----:B------:R-:W-:Y:S02]  /*63e0*/  F2FP.F16.F32.PACK_AB R73, RZ, R73 ;  /* 0x00000049ff49723e */ /* 0x000fe400000000ff */
[C---:B------:R-:W-:Y:S01]  /*63f0*/  ISETP.GT.AND P1, PT, R0.reuse, 0x8, P3 ;  /* 0x000000080000780c */ /* 0x040fe20001f24270 */
[----:B------:R-:W-:Y:S01]  /*6400*/  @P2 STG.E.U16 desc[UR54][R4.64+0xb2], R71 ;  /* 0x0000b24704002986 */ /* 0x000fe2000c101536 */
[----:B------:R-:W-:Y:S02]  /*6410*/  ISETP.GT.AND P0, PT, R0, 0x8, P0 ;  /* 0x000000080000780c */ /* 0x000fe40000704270 */
[----:B------:R-:W-:Y:S01]  /*6420*/  F2FP.F16.F32.PACK_AB R74, RZ, R74 ;  /* 0x0000004aff4a723e */ /* 0x000fe200000000ff */
[----:B------:R-:W-:Y:S01]  /*6430*/  @P4 STG.E.U16 desc[UR54][R2.64+0xc0], R72 ;  /* 0x0000c04802004986 */ /* 0x000fe2000c101536 */
[----:B------:R-:W-:-:S02]  /*6440*/  ISETP.GT.AND P4, PT, R14, 0x68, PT ;  /* 0x000000680e00780c */ /* 0x000fc40003f84270 */
[----:B------:R-:W-:Y:S01]  /*6450*/  F2FP.F16.F32.PACK_AB R75, RZ, R75 ;  /* 0x0000004bff4b723e */ /* 0x000fe200000000ff */
[----:B------:R-:W-:Y:S01]  /*6460*/  @P5 STG.E.U16 desc[UR54][R2.64+0xc2], R73 ;  /* 0x0000c24902005986 */ /* 0x000fe2000c101536 */
[----:B------:R-:W-:Y:S02]  /*6470*/  ISETP.GT.AND P5, PT, R14, 0x69, PT ;  /* 0x000000690e00780c */ /* 0x000fe40003fa4270 */
[C---:B------:R-:W-:Y:S01]  /*6480*/  ISETP.GT.AND P2, PT, R0.reuse, RZ, P4 ;  /* 0x000000ff0000720c */ /* 0x040fe20002744270 */
[----:B------:R-:W-:Y:S01]  /*6490*/  @P1 STG.E.U16 desc[UR54][R4.64+0xc0], R74 ;  /* 0x0000c04a04001986 */ /* 0x000fe2000c101536 */
[----:B------:R-:W-:Y:S02]  /*64a0*/  ISETP.GT.AND P6, PT, R0, RZ, P5 ;  /* 0x000000ff0000720c */ /* 0x000fe40002fc4270 */
[----:B------:R-:W-:Y:S01]  /*64b0*/  F2FP.F16.F32.PACK_AB R76, RZ, R76 ;  /* 0x0000004cff4c723e */ /* 0x000fe200000000ff */
[----:B------:R-:W-:Y:S01]  /*64c0*/  @P0 STG.E.U16 desc[UR54][R4.64+0xc2], R75 ;  /* 0x0000c24b04000986 */ /* 0x000fe2000c101536 */
[----:B------:R-:W-:-:S02]  /*64d0*/  F2FP.F16.F32.PACK_AB R77, RZ, R77 ;  /* 0x0000004dff4d723e */ /* 0x000fc400000000ff */
[----:B------:R-:W-:Y:S02]  /*64e0*/  ISETP.GT.AND P3, PT, R14, 0x70, PT ;  /* 0x000000700e00780c */ /* 0x000fe40003f64270 */
[----:B------:R-:W-:Y:S02]  /*64f0*/  ISETP.GT.AND P4, PT, R0, 0x8, P4 ;  /* 0x000000080000780c */ /* 0x000fe40002784270 */
[----:B------:R-:W-:Y:S01]  /*6500*/  F2FP.F16.F32.PACK_AB R78, RZ, R78 ;  /* 0x0000004eff4e723e */ /* 0x000fe200000000ff */
[----:B------:R-:W-:Y:S01]  /*6510*/  @P2 STG.E.U16 desc[UR54][R2.64+0xd0], R76 ;  /* 0x0000d04c02002986 */ /* 0x000fe2000c101536 */
[----:B------:R-:W-:Y:S02]  /*6520*/  ISETP.GT.AND P2, PT, R14, 0x71, PT ;  /* 0x000000710e00780c */ /* 0x000fe40003f44270 */
[----:B------:R-:W-:Y:S01]  /*6530*/  F2FP.F16.F32.PACK_AB R79, RZ, R79 ;  /* 0x0000004fff4f723e */ /* 0x000fe200000000ff */
[----:B------:R-:W-:Y:S01]  /*6540*/  @P6 STG.E.U16 desc[UR54][R2.64+0xd2], R77 ;  /* 0x0000d24d02006986 */ /* 0x000fe2000c101536 */
[----:B------:R-:W-:-:S02]  /*6550*/  ISETP.GT.AND P6, PT, R0, 0x8, P5 ;  /* 0x000000080000780c */ /* 0x000fc40002fc4270 */
[----:B------:R-:W-:Y:S02]  /*6560*/  ISETP.GT.AND P5, PT, R0, RZ, P3 ;  /* 0x000000ff0000720c */ /* 0x000fe40001fa4270 */
[----:B------:R-:W-:Y:S01]  /*6570*/  F2FP.F16.F32.PACK_AB R80, RZ, R80 ;  /* 0x00000050ff50723e */ /* 0x000fe200000000ff */
[----:B------:R-:W-:Y:S01]  /*6580*/  @P4 STG.E.U16 desc[UR54][R4.64+0xd0], R78 ;  /* 0x0000d04e04004986 */ /* 0x000fe2000c101536 */
[C---:B------:R-:W-:Y:S02]  /*6590*/  ISETP.GT.AND P1, PT, R14.reuse, 0x78, PT ;  /* 0x000000780e00780c */ /* 0x040fe40003f24270 */
[----:B------:R-:W-:Y:S02]  /*65a0*/  ISETP.GT.AND P0, PT, R14, 0x79, PT ;  /* 0x000000790e00780c */ /* 0x000fe40003f04270 */
[C---:B------:R-:W-:Y:S02]  /*65b0*/  ISETP.GT.AND P4, PT, R0.reuse, RZ, P2 ;  /* 0x000000ff0000720c */ /* 0x040fe40001784270 */
[C---:B------:R-:W-:Y:S01]  /*65c0*/  ISETP.GT.AND P3, PT, R0.reuse, 0x8, P3 ;  /* 0x000000080000780c */ /* 0x040fe20001f64270 */
[----:B------:R-:W-:Y:S01]  /*65d0*/  @P6 STG.E.U16 desc[UR54][R4.64+0xd2], R79 ;  /* 0x0000d24f04006986 */ /* 0x000fe2000c101536 */
[----:B------:R-:W-:-:S02]  /*65e0*/  ISETP.GT.AND P2, PT, R0, 0x8, P2 ;  /* 0x000000080000780c */ /* 0x000fc40001744270 */
[C---:B------:R-:W-:Y:S01]  /*65f0*/  ISETP.GT.AND P6, PT, R0.reuse, RZ, P0 ;  /* 0x000000ff0000720c */ /* 0x040fe200007c4270 */
[----:B------:R-:W-:Y:S01]  /*6600*/  @P5 STG.E.U16 desc[UR54][R2.64+0xe0], R80 ;  /* 0x0000e05002005986 */ /* 0x000fe2000c101536 */
[C---:B------:R-:W-:Y:S02]  /*6610*/  ISETP.GT.AND P5, PT, R0.reuse, RZ, P1 ;  /* 0x000000ff0000720c */ /* 0x040fe40000fa4270 */
[C---:B------:R-:W-:Y:S02]  /*6620*/  ISETP.GT.AND P1, PT, R0.reuse, 0x8, P1 ;  /* 0x000000080000780c */ /* 0x040fe40000f24270 */
[----:B------:R-:W-:Y:S02]  /*6630*/  F2FP.F16.F32.PACK_AB R81, RZ, R81 ;  /* 0x00000051ff51723e */ /* 0x000fe400000000ff */
[----:B------:R-:W-:Y:S02]  /*6640*/  F2FP.F16.F32.PACK_AB R82, RZ, R82 ;  /* 0x00000052ff52723e */ /* 0x000fe400000000ff */
[----:B------:R-:W-:Y:S01]  /*6650*/  F2FP.F16.F32.PACK_AB R83, RZ, R83 ;  /* 0x00000053ff53723e */ /* 0x000fe200000000ff */
[----:B------:R-:W-:Y:S01]  /*6660*/  @P4 STG.E.U16 desc[UR54][R2.64+0xe2], R81 ;  /* 0x0000e25102004986 */ /* 0x000fe2000c101536 */
[----:B------:R-:W-:-:S02]  /*6670*/  ISETP.GT.AND P0, PT, R0, 0x8, P0 ;  /* 0x000000080000780c */ /* 0x000fc40000704270 */
[----:B------:R-:W-:Y:S01]  /*6680*/  F2FP.F16.F32.PACK_AB R84, RZ, R84 ;  /* 0x00000054ff54723e */ /* 0x000fe200000000ff */
[----:B------:R-:W-:Y:S01]  /*6690*/  @P3 STG.E.U16 desc[UR54][R4.64+0xe0], R82 ;  /* 0x0000e05204003986 */ /* 0x000fe2000c101536 */
[----:B------:R-:W-:Y:S02]  /*66a0*/  F2FP.F16.F32.PACK_AB R85, RZ, R85 ;  /* 0x00000055ff55723e */ /* 0x000fe400000000ff */
[----:B------:R-:W-:Y:S01]  /*66b0*/  F2FP.F16.F32.PACK_AB R86, RZ, R86 ;  /* 0x00000056ff56723e */ /* 0x000fe200000000ff */
[----:B------:R-:W-:Y:S01]  /*66c0*/  @P2 STG.E.U16 desc[UR54][R4.64+0xe2], R83 ;  /* 0x0000e25304002986 */ /* 0x000fe2000c101536 */
[----:B------:R-:W-:-:S03]  /*66d0*/  F2FP.F16.F32.PACK_AB R87, RZ, R87 ;  /* 0x00000057ff57723e */ /* 0x000fc600000000ff */
[----:B------:R-:W-:Y:S04]  /*66e0*/  @P5 STG.E.U16 desc[UR54][R2.64+0xf0], R84 ;  /* 0x0000f05402005986 */ /* 0x000fe8000c101536 */
[----:B------:R0:W-:Y:S02]  /*66f0*/  @P6 STG.E.U16 desc[UR54][R2.64+0xf2], R85 ;  /* 0x0000f25502006986 */ /* 0x0001e4000c101536 */
[----:B0-----:R-:W-:Y:S02]  /*6700*/  @P1 IMAD.MOV.U32 R2, RZ, RZ, R4 ;  /* 0x000000ffff021224 */ /* 0x001fe400078e0004 */
[----:B------:R-:W-:-:S05]  /*6710*/  @P1 IMAD.MOV.U32 R3, RZ, RZ, R5 ;  /* 0x000000ffff031224 */ /* 0x000fca00078e0005 */
[----:B------:R0:W-:Y:S04]  /*6720*/  @P1 STG.E.U16 desc[UR54][R2.64+0xf0], R86 ;  /* 0x0000f05602001986 */ /* 0x0001e8000c101536 */
[----:B------:R0:W-:Y:S02]  /*6730*/  @P0 STG.E.U16 desc[UR54][R4.64+0xf2], R87 ;  /* 0x0000f25704000986 */ /* 0x0001e4000c101536 */
.L_x_161:
[----:B------:R-:W-:Y:S05]  /*6740*/  BSYNC B0 ;  /* 0x0000000000007941 */ /* 0x000fea0003800000 */
.L_x_35:
[----:B0-----:R-:W-:Y:S01]  /*6750*/  IMAD.U32 R2, RZ, RZ, UR52 ;  /* 0x00000034ff027e24 */ /* 0x001fe2000f8e00ff */
[----:B------:R-:W-:Y:S01]  /*6760*/  ULDC.64 UR4, c[0x0][0x650] ;  /* 0x0001940000047ab9 */ /* 0x000fe20000000a00 */
[----:B------:R-:W-:Y:S01]  /*6770*/  IMAD.U32 R3, RZ, RZ, UR53 ;  /* 0x00000035ff037e24 */ /* 0x000fe2000f8e00ff */
[----:B------:R0:W-:Y:S01]  /*6780*/  SYNCS.ARRIVE.TRANS64.A1T0 RZ, [R98+UR50], RZ ;  /* 0x000000ff62ff79a7 */ /* 0x0001e20008100032 */
[----:B------:R-:W-:Y:S01]  /*6790*/  PRMT R0, RZ, 0x7610, R0 ;  /* 0x00007610ff007816 */ /* 0x000fe20000000000 */
[----:B------:R-:W-:Y:S01]  /*67a0*/  IMAD.MOV.U32 R18, RZ, RZ, -0x1 ;  /* 0xffffffffff127424 */ /* 0x000fe200078e00ff */
[----:B------:R-:W-:Y:S01]  /*67b0*/  LEA R16, P0, R2, R16, 0x1 ;  /* 0x0000001002107211 */ /* 0x000fe200078008ff */
[----:B------:R-:W-:Y:S02]  /*67c0*/  IMAD.MOV.U32 R2, RZ, RZ, -0x1 ;  /* 0xffffffffff027424 */ /* 0x000fe400078e00ff */
[----:B------:R-:W-:Y:S01]  /*67d0*/  IMAD.MOV.U32 R19, RZ, RZ, -0x1 ;  /* 0xffffffffff137424 */ /* 0x000fe200078e00ff */
[----:B------:R-:W-:-:S02]  /*67e0*/  IADD3.X R17, R17, UR41, RZ, P0, !PT ;  /* 0x0000002911117c10 */ /* 0x000fc400087fe4ff */
[----:B------:R-:W-:-:S04]  /*67f0*/  ISETP.GE.U32.AND P0, PT, R16, UR4, PT ;  /* 0x0000000410007c0c */ /* 0x000fc8000bf06070 */
[----:B------:R-:W-:-:S13]  /*6800*/  ISETP.GE.U32.AND.EX P0, PT, R17, UR5, PT, P0 ;  /* 0x0000000511007c0c */ /* 0x000fda000bf06100 */
[----:B0-----:R-:W-:Y:S05]  /*6810*/  @P0 BRA `(.L_x_162) ;  /* 0x0000000400700947 */ /* 0x001fea0003800000 */
[----:B------:R-:W0:Y:S01]  /*6820*/  S2UR UR7, SR_CTAID.X ;  /* 0x00000000000779c3 */ /* 0x000e220000002500 */
[----:B------:R-:W-:Y:S01]  /*6830*/  ULDC.64 UR4, c[0x0][0x628] ;  /* 0x00018a0000047ab9 */ /* 0x000fe20000000a00 */
[----:B------:R-:W-:Y:S01]  /*6840*/  ULDC UR6, c[0x0][0x150] ;  /* 0x0000540000067ab9 */ /* 0x000fe20000000800 */
[----:B------:R-:W-:Y:S01]  /*6850*/  ISETP.NE.U32.AND P0, PT, RZ, UR4, PT ;  /* 0x00000004ff007c0c */ /* 0x000fe2000bf05070 */
[----:B------:R-:W-:Y:S01]  /*6860*/  ULDC UR15, c[0x0][0x630] ;  /* 0x00018c00000f7ab9 */ /* 0x000fe20000000800 */
[C---:B------:R-:W-:Y:S02]  /*6870*/  R2UR UR17, R16.reuse ;  /* 0x00000000101172ca */ /* 0x040fe400000e0000 */
[----:B------:R-:W-:Y:S01]  /*6880*/  ISETP.NE.AND.EX P0, PT, RZ, UR5, PT, P0 ;  /* 0x00000005ff007c0c */ /* 0x000fe2000bf05300 */
[----:B------:R-:W1:Y:S01]  /*6890*/  S2UR UR16, SR_CTAID.Y ;  /* 0x00000000001079c3 */ /* 0x000e620000002600 */
[----:B------:R-:W-:Y:S02]  /*68a0*/  R2UR UR12, R16 ;  /* 0x00000000100c72ca */ /* 0x000fe400000e0000 */
[----:B------:R-:W-:-:S02]  /*68b0*/  R2UR UR13, R17 ;  /* 0x00000000110d72ca */ /* 0x000fc400000e0000 */
[----:B0-----:R-:W-:-:S05]  /*68c0*/  I2FP.F32.U32 R0, UR7 ;  /* 0x0000000700007c45 */ /* 0x001fca0008201000 */
[----:B------:R-:W-:Y:S01]  /*68d0*/  FMUL R0, R0, UR6 ;  /* 0x0000000600007c20 */ /* 0x000fe20008400000 */
[----:B------:R-:W-:Y:S01]  /*68e0*/  ULDC UR6, c[0x0][0x154] ;  /* 0x0000550000067ab9 */ /* 0x000fe20000000800 */
[----:B-1----:R-:W-:-:S04]  /*68f0*/  I2FP.F32.U32 R2, UR16 ;  /* 0x0000001000027c45 */ /* 0x002fc80008201000 */
[----:B------:R-:W0:Y:S01]  /*6900*/  F2I.U32.TRUNC.NTZ R0, R0 ;  /* 0x0000000000007305 */ /* 0x000e22000020f000 */
[----:B------:R-:W-:Y:S01]  /*6910*/  FMUL R2, R2, UR6 ;  /* 0x0000000602027c20 */ /* 0x000fe20008400000 */
[----:B------:R-:W-:Y:S06]  /*6920*/  @!P0 BRA `(.L_x_163) ;  /* 0x0000000000308947 */ /* 0x000fec0003800000 */
        /* <DEDUP_REMOVED lines=12> */
.L_x_163:
[----:B------:R-:W-:Y:S01]  /*69f0*/  USHF.R.U64 UR6, UR12, UR15, UR13 ;  /* 0x0000000f0c067299 */ /* 0x000fe2000800120d */
[----:B------:R-:W-:Y:S01]  /*6a00*/  R2UR UR5, R17 ;  /* 0x00000000110572ca */ /* 0x000fe200000e0000 */
[----:B------:R-:W-:Y:S01]  /*6a10*/  USHF.R.U32.HI UR4, URZ, UR15, UR13 ;  /* 0x0000000f3f047299 */ /* 0x000fe2000801160d */
[----:B------:R-:W1:Y:S01]  /*6a20*/  F2I.U32.TRUNC.NTZ R2, R2 ;  /* 0x0000000200027305 */ /* 0x000e62000020f000 */
[----:B------:R-:W-:Y:S01]  /*6a30*/  UIADD3 UR9, UP0, URZ, -UR6, URZ ;  /* 0x800000063f097290 */ /* 0x000fe2000ff1e03f */
[----:B------:R-:W-:Y:S01]  /*6a40*/  ULDC.64 UR10, c[0x0][0x620] ;  /* 0x00018800000a7ab9 */ /* 0x000fe20000000a00 */
[----:B------:R-:W-:Y:S02]  /*6a50*/  ULDC UR14, c[0x0][0x608] ;  /* 0x00018200000e7ab9 */ /* 0x000fe40000000800 */
[----:B------:R-:W-:Y:S01]  /*6a60*/  UIADD3.X UR4, URZ, ~UR4, URZ, UP0, !UPT ;  /* 0x800000043f047290 */ /* 0x000fe200087fe43f */
[----:B------:R-:W-:Y:S01]  /*6a70*/  ULDC UR15, c[0x0][0x658] ;  /* 0x00019600000f7ab9 */ /* 0x000fe20000000800 */
[----:B------:R-:W-:-:S02]  /*6a80*/  ULDC UR12, c[0x0][0x144] ;  /* 0x00005100000c7ab9 */ /* 0x000fc40000000800 */
[----:B------:R-:W-:Y:S01]  /*6a90*/  UIMAD UR8, UR4, UR10, URZ ;  /* 0x0000000a040872a4 */ /* 0x000fe2000f8e023f */
[----:B------:R-:W-:Y:S02]  /*6aa0*/  ULDC UR22, c[0x0][0x148] ;  /* 0x0000520000167ab9 */ /* 0x000fe40000000800 */
[----:B------:R-:W-:Y:S01]  /*6ab0*/  UMOV UR4, UR17 ;  /* 0x0000001100047c82 */ /* 0x000fe20008000000 */
[----:B------:R-:W-:Y:S02]  /*6ac0*/  UIMAD UR8, UR9, UR11, UR8 ;  /* 0x0000000b090872a4 */ /* 0x000fe4000f8e0208 */
[----:B------:R-:W-:Y:S01]  /*6ad0*/  UIMAD.WIDE.U32 UR4, UR9, UR10, UR4 ;  /* 0x0000000a090472a5 */ /* 0x000fe2000f8e0004 */
[----:B0-----:R-:W-:Y:S01]  /*6ae0*/  R2UR UR9, R0 ;  /* 0x00000000000972ca */ /* 0x001fe200000e0000 */
[----:B------:R-:W-:Y:S01]  /*6af0*/  ULDC UR20, c[0x0][0x648] ;  /* 0x0001920000147ab9 */ /* 0x000fe20000000800 */
[----:B-1----:R-:W-:Y:S01]  /*6b00*/  R2UR UR13, R2 ;  /* 0x00000000020d72ca */ /* 0x002fe200000e0000 */
[----:B------:R-:W-:Y:S01]  /*6b10*/  UIADD3 UR8, UR5, UR8, URZ ;  /* 0x0000000805087290 */ /* 0x000fe2000fffe03f */
[----:B------:R-:W-:-:S02]  /*6b20*/  ULDC UR21, c[0x0][0x638] ;  /* 0x00018e0000157ab9 */ /* 0x000fc40000000800 */
[----:B------:R-:W-:Y:S02]  /*6b30*/  ULDC UR5, c[0x0][0x618] ;  /* 0x0001860000057ab9 */ /* 0x000fe40000000800 */
[----:B------:R-:W-:Y:S02]  /*6b40*/  USHF.R.U64 UR10, UR4, UR5, UR8 ;  /* 0x00000005040a7299 */ /* 0x000fe40008001208 */
[----:B------:R-:W-:-:S03]  /*6b50*/  USHF.R.U32.HI UR8, URZ, UR5, UR8 ;  /* 0x000000053f087299 */ /* 0x000fc60008011608 */
[----:B------:R-:W-:Y:S01]  /*6b60*/  ULDC.64 UR4, c[0x0][0x640] ;  /* 0x0001900000047ab9 */ /* 0x000fe20000000a00 */
[----:B------:R-:W-:Y:S01]  /*6b70*/  USHF.R.U64 UR11, UR10, UR14, UR8 ;  /* 0x0000000e0a0b7299 */ /* 0x000fe20008001208 */
[----:B------:R-:W-:Y:S01]  /*6b80*/  ISETP.NE.U32.AND P0, PT, RZ, UR4, PT ;  /* 0x00000004ff007c0c */ /* 0x000fe2000bf05070 */
[----:B------:R-:W-:Y:S02]  /*6b90*/  USHF.R.U32.HI UR8, URZ, UR14, UR8 ;  /* 0x0000000e3f087299 */ /* 0x000fe40008011608 */
[----:B------:R-:W-:Y:S01]  /*6ba0*/  UIADD3 UR9, -UR9, URZ, URZ ;  /* 0x0000003f09097290 */ /* 0x000fe2000fffe13f */
[----:B------:R-:W-:Y:S01]  /*6bb0*/  ISETP.NE.AND.EX P0, PT, RZ, UR5, PT, P0 ;  /* 0x00000005ff007c0c */ /* 0x000fe2000bf05300 */
[----:B------:R-:W-:Y:S02]  /*6bc0*/  USHF.R.U64 UR17, UR11, UR15, UR8 ;  /* 0x0000000f0b117299 */ /* 0x000fe40008001208 */
[----:B------:R-:W-:Y:S02]  /*6bd0*/  UIADD3 UR18, -UR13, URZ, URZ ;  /* 0x0000003f0d127290 */ /* 0x000fe4000fffe13f */
[----:B------:R-:W-:-:S02]  /*6be0*/  USHF.R.U32.HI UR15, URZ, UR15, UR8 ;  /* 0x0000000f3f0f7299 */ /* 0x000fc40008011608 */
[----:B------:R-:W-:Y:S01]  /*6bf0*/  UIMAD UR19, UR12, UR9, UR7 ;  /* 0x000000090c1372a4 */ /* 0x000fe2000f8e0207 */
[----:B------:R-:W-:-:S05]  /*6c00*/  UMOV UR14, UR17 ;  /* 0x00000011000e7c82 */ /* 0x000fca0008000000 */
[----:B------:R-:W-:Y:S06]  /*6c10*/  @!P0 BRA `(.L_x_164) ;  /* 0x0000000000288947 */ /* 0x000fec0003800000 */
        /* <DEDUP_REMOVED lines=10> */
.L_x_164:
[----:B------:R-:W-:Y:S01]  /*6cc0*/  UISETP.NE.AND UP0, UPT, UR38, URZ, UPT ;  /* 0x0000003f2600728c */ /* 0x000fe2000bf05270 */
[----:B------:R-:W-:Y:S01]  /*6cd0*/  IMAD.MOV.U32 R0, RZ, RZ, 0x1 ;  /* 0x00000001ff007424 */ /* 0x000fe200078e00ff */
[----:B------:R-:W-:Y:S01]  /*6ce0*/  USHF.R.U64 UR5, UR14, UR20, UR15 ;  /* 0x000000140e057299 */ /* 0x000fe2000800120f */
[----:B------:R-:W-:Y:S01]  /*6cf0*/  IMAD.U32 R19, RZ, RZ, UR6 ;  /* 0x00000006ff137e24 */ /* 0x000fe2000f8e00ff */
[----:B------:R-:W-:Y:S02]  /*6d00*/  ULOP3.LUT UR4, UR11, UR47, URZ, 0xc0, !UPT ;  /* 0x0000002f0b047292 */ /* 0x000fe4000f8ec03f */
[----:B------:R-:W-:Y:S02]  /*6d10*/  UIADD3 UR7, -UR5, URZ, URZ ;  /* 0x0000003f05077290 */ /* 0x000fe4000fffe13f */
[----:B------:R-:W-:Y:S02]  /*6d20*/  UIMAD UR4, UR44, UR5, UR4 ;  /* 0x000000052c0472a4 */ /* 0x000fe4000f8e0204 */
[----:B------:R-:W-:-:S02]  /*6d30*/  ULOP3.LUT UR10, UR10, UR43, URZ, 0xc0, !UPT ;  /* 0x0000002b0a0a7292 */ /* 0x000fc4000f8ec03f */
[----:B------:R-:W-:Y:S02]  /*6d40*/  @UP0 UIMAD UR19, UR22, UR18, UR16 ;  /* 0x00000012161302a4 */ /* 0x000fe4000f8e0210 */
[----:B------:R-:W-:Y:S01]  /*6d50*/  UIMAD UR5, UR7, UR21, UR17 ;  /* 0x00000015070572a4 */ /* 0x000fe2000f8e0211 */
[----:B------:R-:W-:Y:S02]  /*6d60*/  ULDC UR8, c[0x0][0x600] ;  /* 0x0001800000087ab9 */ /* 0x000fe40000000800 */
[----:B------:R-:W-:Y:S01]  /*6d70*/  ULDC UR7, c[0x0][0x610] ;  /* 0x0001840000077ab9 */ /* 0x000fe20000000800 */
[----:B------:R-:W-:Y:S02]  /*6d80*/  UIMAD UR5, UR5, UR8, UR10 ;  /* 0x00000008050572a4 */ /* 0x000fe4000f8e020a */
[----:B------:R-:W-:-:S04]  /*6d90*/  UIMAD UR4, UR4, UR7, UR19 ;  /* 0x00000007040472a4 */ /* 0x000fc8000f8e0213 */
[----:B------:R-:W-:Y:S02]  /*6da0*/  USEL UR7, UR5, UR4, !UP0 ;  /* 0x0000000405077287 */ /* 0x000fe4000c000000 */
[----:B------:R-:W-:-:S04]  /*6db0*/  USEL UR4, UR4, UR5, !UP0 ;  /* 0x0000000504047287 */ /* 0x000fc8000c000000 */
[----:B------:R-:W-:Y:S02]  /*6dc0*/  IMAD.U32 R2, RZ, RZ, UR7 ;  /* 0x00000007ff027e24 */ /* 0x000fe4000f8e00ff */
[----:B------:R-:W-:-:S07]  /*6dd0*/  IMAD.U32 R18, RZ, RZ, UR4 ;  /* 0x00000004ff127e24 */ /* 0x000fce000f8e00ff */
.L_x_162:
[----:B------:R-:W-:Y:S01]  /*6de0*/  UIADD3 UR45, UR36, UR45, URZ ;  /* 0x0000002d242d7290 */ /* 0x000fe2000fffe03f */
[----:B------:R-:W-:Y:S02]  /*6df0*/  LOP3.LUT P0, RZ, R0, 0xff, RZ, 0xc0, !PT ;  /* 0x000000ff00ff7812 */ /* 0x000fe4000780c0ff */
[----:B------:R-:W-:Y:S01]  /*6e00*/  LOP3.LUT R100, R100, 0x1, RZ, 0x3c, !PT ;  /* 0x0000000164647812 */ /* 0x000fe200078e3cff */
[----:B------:R-:W-:Y:S02]  /*6e10*/  USHF.R.U32.HI UR4, URZ, 0x2, UR45 ;  /* 0x000000023f047899 */ /* 0x000fe4000801162d */
[----:B------:R-:W-:Y:S02]  /*6e20*/  UISETP.GT.U32.AND UP0, UPT, UR45, 0x3, UPT ;  /* 0x000000032d00788c */ /* 0x000fe4000bf04070 */
[----:B------:R-:W-:Y:S02]  /*6e30*/  ULOP3.LUT UR4, UR4, 0x1, URZ, 0xc0, !UPT ;  /* 0x0000000104047892 */ /* 0x000fe4000f8ec03f */
[----:B------:R-:W-:-:S02]  /*6e40*/  UISETP.LT.U32.AND UP0, UPT, UR36, 0x4, UP0 ;  /* 0x000000042400788c */ /* 0x000fc40008701070 */
[----:B------:R-:W-:Y:S02]  /*6e50*/  UISETP.NE.U32.AND UP1, UPT, UR4, 0x1, UPT ;  /* 0x000000010400788c */ /* 0x000fe4000bf25070 */
[----:B------:R-:W-:Y:S02]  /*6e60*/  USEL UR5, URZ, 0x1, !UP0 ;  /* 0x000000013f057887 */ /* 0x000fe4000c000000 */
[----:B------:R-:W-:Y:S02]  /*6e70*/  UISETP.GT.U32.AND UP1, UPT, UR36, 0x3, !UP1 ;  /* 0x000000032400788c */ /* 0x000fe4000cf24070 */
[----:B------:R-:W-:Y:S02]  /*6e80*/  ULOP3.LUT UR45, UR45, 0x3, URZ, 0xc0, !UPT ;  /* 0x000000032d2d7892 */ /* 0x000fe4000f8ec03f */
[----:B------:R-:W-:-:S04]  /*6e90*/  USEL UR4, URZ, 0x1, !UP1 ;  /* 0x000000013f047887 */ /* 0x000fc8000c800000 */
[----:B------:R-:W-:Y:S01]  /*6ea0*/  ULOP3.LUT UR48, UR4, UR48, UR5, 0x96, !UPT ;  /* 0x0000003004307292 */ /* 0x000fe2000f8e9605 */
[----:B------:R-:W-:Y:S11]  /*6eb0*/  @P0 BRA `(.L_x_165) ;  /* 0xffffffa800680947 */ /* 0x000ff6000383ffff */
[----:B------:R-:W-:Y:S05]  /*6ec0*/  EXIT ;  /* 0x000000000000794d */ /* 0x000fea0003800000 */
.L_x_16:
[----:B------:R-:W-:-:S08]  /*6ed0*/  ISETP.NE.AND P0, PT, RZ, UR6, PT ;  /* 0x00000006ff007c0c */ /* 0x000fd0000bf05270 */
[----:B------:R-:W0:-:S00]  /*6ee0*/  USETMAXREG.DEALLOC.CTAPOOL 0x28 ;  /* 0x00000028000079c8 */ /* 0x000e0000080e0500 */
[----:B------:R-:W-:Y:S05]  /*6ef0*/  @P0 EXIT ;  /* 0x000000000000094d */ /* 0x000fea0003800000 */
[----:B0-----:R-:W-:Y:S01]  /*6f00*/  LOP3.LUT P0, RZ, R0, 0xff, RZ, 0xc0, !PT ;  /* 0x000000ff00ff7812 */ /* 0x001fe2000780c0ff */
[----:B------:R-:W-:Y:S02]  /*6f10*/  IMAD.MOV.U32 R0, RZ, RZ, 0x1 ;  /* 0x00000001ff007424 */ /* 0x000fe400078e00ff */
[----:B------:R-:W-:-:S10]  /*6f20*/  IMAD.MOV.U32 R8, RZ, RZ, RZ ;  /* 0x000000ffff087224 */ /* 0x000fd400078e00ff */
[----:B------:R-:W-:Y:S05]  /*6f30*/  @!P0 BRA `(.L_x_166) ;  /* 0x0000000c00608947 */ /* 0x000fea0003800000 */
[----:B------:R-:W0:Y:S01]  /*6f40*/  S2R R11, SR_CgaCtaId ;  /* 0x00000000000b7919 */ /* 0x000e220000008800 */
[----:B------:R-:W-:Y:S01]  /*6f50*/  LOP3.LUT P0, RZ, R3, 0x1f, RZ, 0xc0, !PT ;  /* 0x0000001f03ff7812 */ /* 0x000fe2000780c0ff */
[----:B------:R-:W-:Y:S01]  /*6f60*/  ULDC UR5, c[0x0][0x658] ;  /* 0x0001960000057ab9 */ /* 0x000fe20000000800 */
[----:B------:R-:W-:Y:S01]  /*6f70*/  UMOV UR6, 0xffffffff ;  /* 0xffffffff00067882 */ /* 0x000fe20000000000 */
[----:B------:R-:W-:Y:S01]  /*6f80*/  BSSY B0, `(.L_x_166) ;  /* 0x00000d3000007945 */ /* 0x000fe20003800000 */
[----:B------:R-:W-:Y:S01]  /*6f90*/  USHF.L.U32 UR6, UR6, UR5, URZ ;  /* 0x0000000506067299 */ /* 0x000fe2000800063f */
[C---:B------:R-:W-:Y:S01]  /*6fa0*/  ISETP.NE.AND P3, PT, R4.reuse, RZ, PT ;  /* 0x000000ff0400720c */ /* 0x040fe20003f65270 */
[----:B------:R-:W-:Y:S01]  /*6fb0*/  IMAD.MOV.U32 R10, RZ, RZ, 0x1 ;  /* 0x00000001ff0a7424 */ /* 0x000fe200078e00ff */
[----:B------:R-:W-:Y:S01]  /*6fc0*/  ISETP.NE.OR P0, PT, R4, RZ, !P0 ;  /* 0x000000ff0400720c */ /* 0x000fe20004705670 */
[----:B------:R-:W-:Y:S01]  /*6fd0*/  IMAD.MOV.U32 R0, RZ, RZ, 0x1 ;  /* 0x00000001ff007424 */ /* 0x000fe200078e00ff */
[----:B------:R-:W-:Y:S01]  /*6fe0*/  ULDC UR4, c[0x0][0x600] ;  /* 0x0001800000047ab9 */ /* 0x000fe20000000800 */
[----:B------:R-:W-:Y:S01]  /*6ff0*/  IMAD.MOV.U32 R8, RZ, RZ, RZ ;  /* 0x000000ffff087224 */ /* 0x000fe200078e00ff */
[----:B------:R-:W-:Y:S01]  /*7000*/  UMOV UR7, 0x1 ;  /* 0x0000000100077882 */ /* 0x000fe20000000000 */
[----:B------:R-:W-:-:S02]  /*7010*/  UIADD3 UR21, UR37, 0x1, URZ ;  /* 0x0000000125157890 */ /* 0x000fc4000fffe03f */
[----:B------:R-:W-:Y:S02]  /*7020*/  ULOP3.LUT UR13, UR40, 0x2, URZ, 0xfc, !UPT ;  /* 0x00000002280d7892 */ /* 0x000fe4000f8efc3f */
[----:B------:R-:W-:Y:S02]  /*7030*/  UIADD3 UR4, UR4, -0x1, URZ ;  /* 0xffffffff04047890 */ /* 0x000fe4000fffe03f */
[----:B------:R-:W-:Y:S02]  /*7040*/  USHF.L.U32 UR5, UR7, UR5, URZ ;  /* 0x0000000507057299 */ /* 0x000fe4000800063f */
[----:B------:R-:W-:Y:S01]  /*7050*/  ULOP3.LUT UR6, URZ, UR6, URZ, 0x33, !UPT ;  /* 0x000000063f067292 */ /* 0x000fe2000f8e333f */
[----:B------:R-:W-:Y:S01]  /*7060*/  ULDC.64 UR30, c[0x0][0x198] ;  /* 0x00006600001e7ab9 */ /* 0x000fe20000000a00 */
[C---:B0-----:R-:W-:Y:S02]  /*7070*/  IMAD.SHL.U32 R9, R11.reuse, 0x40, RZ ;  /* 0x000000400b097824 */ /* 0x041fe400078e00ff */
[----:B------:R-:W-:-:S03]  /*7080*/  IMAD.SHL.U32 R11, R11, 0x1000, RZ ;  /* 0x000010000b0b7824 */ /* 0x000fc600078e00ff */
[----:B------:R-:W-:-:S07]  /*7090*/  LOP3.LUT R9, R9, 0x40, RZ, 0xc0, !PT ;  /* 0x0000004009097812 */ /* 0x000fce00078ec0ff */
.L_x_178:
[----:B------:R-:W-:-:S03]  /*70a0*/  UMOV UR7, 0xffffffff ;  /* 0xffffffff00077882 */ /* 0x000fc60000000000 */
[----:B------:R-:W-:Y:S05]  /*70b0*/  BRA.DIV UR7, `(.L_x_167) ;  /* 0x0000001207187947 */ /* 0x000fea000b800000 */
[----:B------:R-:W-:-:S13]  /*70c0*/  ELECT P6, URZ, PT ;  /* 0x00000000003f782f */ /* 0x000fda00038c0000 */
.L_x_191:
[----:B------:R-:W0:Y:S01]  /*70d0*/  LDC R3, c[0x0][0x28c] ;  /* 0x0000a300ff037b82 */ /* 0x000e220000000800 */
[----:B------:R-:W-:Y:S01]  /*70e0*/  BSSY B1, `(.L_x_168) ;  /* 0x0000047000017945 */ /* 0x000fe20003800000 */
[----:B0-----:R-:W-:-:S13]  /*70f0*/  ISETP.LT.OR P6, PT, R3, 0x1, !P6 ;  /* 0x000000010300780c */ /* 0x001fda00077c1670 */
[----:B------:R-:W-:Y:S05]  /*7100*/  @P6 BRA `(.L_x_169) ;  /* 0x0000000400106947 */ /* 0x000fea0003800000 */
[----:B------:R-:W-:Y:S02]  /*7110*/  IMAD R6, R2, 0x80, R9 ;  /* 0x0000008002067824 */ /* 0x000fe400078e0209 */
[----:B------:R-:W-:Y:S02]  /*7120*/  IMAD.SHL.U32 R18, R18, 0x40, RZ ;  /* 0x0000004012127824 */ /* 0x000fe400078e00ff */
[----:B------:R-:W-:Y:S02]  /*7130*/  IMAD.MOV.U32 R12, RZ, RZ, RZ ;  /* 0x000000ffff0c7224 */ /* 0x000fe400078e00ff */
[----:B------:R-:W-:Y:S02]  /*7140*/  IMAD.U32 R14, RZ, RZ, UR21 ;  /* 0x00000015ff0e7e24 */ /* 0x000fe4000f8e00ff */
[----:B------:R-:W-:Y:S02]  /*7150*/  IMAD.MOV.U32 R2, RZ, RZ, R0 ;  /* 0x000000ffff027224 */ /* 0x000fe400078e0000 */
[----:B------:R-:W-:-:S07]  /*7160*/  IMAD.MOV.U32 R3, RZ, RZ, R8 ;  /* 0x000000ffff037224 */ /* 0x000fce00078e0008 */
.L_x_173:
[----:B------:R-:W0:Y:S01]  /*7170*/  S2R R5, SR_CgaCtaId ;  /* 0x0000000000057919 */ /* 0x000e220000008800 */
[----:B------:R-:W-:-:S04]  /*7180*/  MOV R4, 0x400 ;  /* 0x0000040000047802 */ /* 0x000fc80000000f00 */
[----:B0-----:R-:W-:Y:S02]  /*7190*/  LEA R13, R5, R4, 0x18 ;  /* 0x00000004050d7211 */ /* 0x001fe400078ec0ff */
[----:B------:R-:W-:Y:S01]  /*71a0*/  SHF.L.U32 R4, R2, 0x1f, RZ ;  /* 0x0000001f02047819 */ /* 0x000fe200000006ff */
[----:B------:R-:W0:Y:S02]  /*71b0*/  @!P3 LDC R5, c[0x0][0x500] ;  /* 0x00014000ff05bb82 */ /* 0x000e240000000800 */
[----:B------:R-:W-:-:S04]  /*71c0*/  IMAD R7, R3, 0x8, R13 ;  /* 0x0000000803077824 */ /* 0x000fc800078e020d */
[----:B------:R-:W1:Y:S02]  /*71d0*/  SYNCS.PHASECHK.TRANS64.TRYWAIT P1, [R7+URZ+0x20], R4 ;  /* 0x00002004070075a7 */ /* 0x000e64000802017f */
[----:B-1----:R-:W-:Y:S05]  /*71e0*/  @!P1 BRA `(.L_x_170) ;  /* 0x0000000c00ec9947 */ /* 0x002fea0003800000 */
.L_x_192:
[----:B------:R-:W-:Y:S01]  /*71f0*/  UPRMT UR7, UR13, 0x9910, URZ ;  /* 0x000099100d077896 */ /* 0x000fe2000800003f */
[----:B0-----:R0:W-:Y:S03]  /*7200*/  @!P3 SYNCS.ARRIVE.TRANS64 RZ, [R7+URZ], R5 ;  /* 0x0000000507ffb9a7 */ /* 0x0011e6000800003f */
[----:B------:R-:W-:-:S06]  /*7210*/  UISETP.NE.AND UP0, UPT, UR7, 0x2, UPT ;  /* 0x000000020700788c */ /* 0x000fcc000bf05270 */
[----:B------:R-:W-:-:S13]  /*7220*/  PLOP3.LUT P1, PT, PT, PT, UP0, 0x80, 0x0 ;  /* 0x000000000000781c */ /* 0x000fda0003f2f008 */
[----:B0-----:R-:W-:Y:S05]  /*7230*/  @P1 BRA `(.L_x_171) ;  /* 0x0000000000041947 */ /* 0x001fea0003800000 */
[----:B------:R-:W-:Y:S01]  /*7240*/  BPT.TRAP 0x1 ;  /* 0x000000040000795c */ /* 0x000fe20000300000 */
.L_x_171:
[----:B------:R-:W-:Y:S05]  /*7250*/  @P0 BRA `(.L_x_172) ;  /* 0x0000000000040947 */ /* 0x000fea0003800000 */
[----:B------:R-:W-:Y:S01]  /*7260*/  BPT.TRAP 0x1 ;  /* 0x000000040000795c */ /* 0x000fe20000300000 */
.L_x_172:
[----:B-1----:R-:W-:Y:S01]  /*7270*/  IMAD.SHL.U32 R4, R3, 0x4000, RZ ;  /* 0x0000400003047824 */ /* 0x002fe200078e00ff */
[----:B------:R-:W-:Y:S01]  /*7280*/  R2UR UR34, R12 ;  /* 0x000000000c2272ca */ /* 0x000fe200000e0000 */
[----:B------:R-:W-:Y:S01]  /*7290*/  VIADD R14, R14, 0xffffffff ;  /* 0xffffffff0e0e7836 */ /* 0x000fe20000000000 */
[----:B------:R-:W-:Y:S01]  /*72a0*/  R2UR UR33, R7 ;  /* 0x00000000072172ca */ /* 0x000fe200000e0000 */
[----:B------:R-:W-:Y:S01]  /*72b0*/  IMAD.IADD R5, R13, 0x1, R4 ;  /* 0x000000010d057824 */ /* 0x000fe200078e0204 */
[----:B------:R-:W-:Y:S01]  /*72c0*/  LOP3.LUT R4, R4, 0x1000, R11, 0xf8, !PT ;  /* 0x0000100004047812 */ /* 0x000fe200078ef80b */
[----:B------:R-:W-:Y:S01]  /*72d0*/  UIADD3 UR14, UP0, UR30, 0xf0, URZ ;  /* 0x000000f01e0e7890 */ /* 0x000fe2000ff1e03f */
[----:B------:R-:W-:Y:S01]  /*72e0*/  R2UR UR36, R19 ;  /* 0x00000000132472ca */ /* 0x000fe200000e0000 */
[----:B------:R-:W-:Y:S01]  /*72f0*/  UIADD3 UR42, UP1, UR30, 0x1f0, URZ ;  /* 0x000001f01e2a7890 */ /* 0x000fe2000ff3e03f */
[----:B------:R-:W-:Y:S01]  /*7300*/  R2UR UR24, R5 ;  /* 0x00000000051872ca */ /* 0x000fe200000e0000 */
[----:B------:R-:W-:Y:S01]  /*7310*/  IMAD R4, R4, 0x2, R13 ;  /* 0x0000000204047824 */ /* 0x000fe200078e020d */
[----:B------:R-:W-:Y:S01]  /*7320*/  R2UR UR35, R18 ;  /* 0x00000000122372ca */ /* 0x000fe200000e0000 */
[----:B------:R-:W-:Y:S01]  /*7330*/  UIADD3.X UR15, URZ, UR31, URZ, UP0, !UPT ;  /* 0x0000001f3f0f7290 */ /* 0x000fe200087fe43f */
[----:B------:R-:W-:Y:S01]  /*7340*/  R2UR UR19, R6 ;  /* 0x00000000061372ca */ /* 0x000fe200000e0000 */
[----:B------:R-:W-:Y:S01]  /*7350*/  UIADD3 UR26, UR34, 0x40, URZ ;  /* 0x00000040221a7890 */ /* 0x000fe2000fffe03f */
[----:B------:R-:W-:Y:S01]  /*7360*/  R2UR UR8, R4 ;  /* 0x00000000040872ca */ /* 0x000fe200000e0000 */
[----:B------:R-:W-:Y:S01]  /*7370*/  UIADD3.X UR43, URZ, UR31, URZ, UP1, !UPT ;  /* 0x0000001f3f2b7290 */ /* 0x000fe20008ffe43f */
[----:B------:R-:W-:Y:S01]  /*7380*/  ISETP.GT.AND P2, PT, R14, 0x1, PT ;  /* 0x000000010e00780c */ /* 0x000fe20003f44270 */
[----:B------:R-:W-:Y:S01]  /*7390*/  VIADD R3, R3, 0x1 ;  /* 0x0000000103037836 */ /* 0x000fe20000000000 */
[----:B------:R-:W-:Y:S01]  /*73a0*/  UMOV UR22, 0x0 ;  /* 0x0000000000167882 */ /* 0x000fe20000000000 */
[----:B------:R-:W-:Y:S01]  /*73b0*/  UMOV UR23, 0x10000000 ;  /* 0x1000000000177882 */ /* 0x000fe20000000000 */
[----:B------:R-:W-:Y:S01]  /*73c0*/  UMOV UR25, UR33 ;  /* 0x0000002100197c82 */ /* 0x000fe20008000000 */
[----:B------:R-:W-:Y:S01]  /*73d0*/  UIADD3 UR32, UR24, 0x180, URZ ;  /* 0x0000018018207890 */ /* 0x000fe2000fffe03f */
[----:B------:R-:W-:Y:S01]  /*73e0*/  ISETP.NE.AND P1, PT, R3, 0x4, PT ;  /* 0x000000040300780c */ /* 0x000fe20003f25270 */
[----:B------:R-:W-:Y:S01]  /*73f0*/  UIADD3 UR24, UR24, 0x2180, URZ ;  /* 0x0000218018187890 */ /* 0x000fe2000fffe03f */
[----:B------:R-:W-:Y:S01]  /*7400*/  VIADD R12, R12, 0x80 ;  /* 0x000000800c0c7836 */ /* 0x000fe20000000000 */
[----:B------:R-:W-:Y:S01]  /*7410*/  UMOV UR28, UR36 ;  /* 0x00000024001c7c82 */ /* 0x000fe20008000000 */
[----:B------:R-:W-:Y:S01]  /*7420*/  UMOV UR27, UR35 ;  /* 0x00000023001b7c82 */ /* 0x000fe20008000000 */
[----:B------:R-:W-:Y:S01]  /*7430*/  UIADD3 UR16, UR8, 0x10180, URZ ;  /* 0x0001018008107890 */ /* 0x000fe2000fffe03f */
[----:B------:R-:W-:Y:S01]  /*7440*/  SEL R5, RZ, 0x1, P1 ;  /* 0x00000001ff057807 */ /* 0x000fe20000800000 */
[----:B------:R-:W-:Y:S01]  /*7450*/  UIADD3 UR8, UR8, 0x14180, URZ ;  /* 0x0001418008087890 */ /* 0x000fe2000fffe03f */
[----:B------:R0:W-:Y:S01]  /*7460*/  UTMALDG.3D [UR32], [UR14], desc[UR22] ;  /* 0x000016200e0075b4 */ /* 0x0001e20008011000 */
[----:B------:R-:W-:Y:S01]  /*7470*/  UMOV UR7, 0x30000 ;  /* 0x0003000000077882 */ /* 0x000fe20000000000 */
[----:B------:R-:W-:Y:S01]  /*7480*/  UMOV UR17, UR33 ;  /* 0x0000002100117c82 */ /* 0x000fe20008000000 */
[----:B------:R-:W-:Y:S01]  /*7490*/  UMOV UR18, UR34 ;  /* 0x0000002200127c82 */ /* 0x000fe20008000000 */
[----:B------:R-:W-:Y:S01]  /*74a0*/  UMOV UR20, UR36 ;  /* 0x0000002400147c82 */ /* 0x000fe20008000000 */
[----:B------:R-:W-:Y:S01]  /*74b0*/  UMOV UR9, UR33 ;  /* 0x0000002100097c82 */ /* 0x000fe20008000000 */
[----:B------:R-:W-:Y:S01]  /*74c0*/  UMOV UR11, UR19 ;  /* 0x00000013000b7c82 */ /* 0x000fe20008000000 */
[----:B------:R-:W-:Y:S01]  /*74d0*/  UMOV UR12, UR36 ;  /* 0x00000024000c7c82 */ /* 0x000fe20008000000 */
[----:B------:R0:W-:Y:S01]  /*74e0*/  UTMALDG.3D [UR24], [UR14], desc[UR22] ;  /* 0x000016180e0075b4 */ /* 0x0001e20008011000 */
[----:B------:R-:W-:Y:S01]  /*74f0*/  UMOV UR10, UR26 ;  /* 0x0000001a000a7c82 */ /* 0x000fe20008000000 */
[----:B------:R-:W-:-:S02]  /*7500*/  LOP3.LUT R2, R2, R5, RZ, 0x3c, !PT ;  /* 0x0000000502027212 */ /* 0x000fc400078e3cff */
[----:B------:R-:W-:Y:S01]  /*7510*/  SEL R3, R3, RZ, P1 ;  /* 0x000000ff03037207 */ /* 0x000fe20000800000 */
[----:B------:R0:W-:Y:S01]  /*7520*/  UTMALDG.3D.MULTICAST [UR16], [UR42], UR7, desc[UR22] ;  /* 0x000016102a0073b4 */ /* 0x0001e20008011807 */
[----:B------:R0:W-:Y:S02]  /*7530*/  UTMALDG.3D.MULTICAST [UR8], [UR42], UR7, desc[UR22] ;  /* 0x000016082a0073b4 */ /* 0x0001e40008011807 */
[----:B0-----:R-:W-:Y:S05]  /*7540*/  @P2 BRA `(.L_x_173) ;  /* 0xfffffffc00082947 */ /* 0x001fea000383ffff */
.L_x_169:
[----:B------:R-:W-:Y:S05]  /*7550*/  BSYNC B1 ;  /* 0x0000000000017941 */ /* 0x000fea0003800000 */
.L_x_168:
[----:B------:R-:W-:Y:S01]  /*7560*/  LOP3.LUT P4, RZ, R10, 0xff, RZ, 0xc0, !PT ;  /* 0x000000ff0aff7812 */ /* 0x000fe2000788c0ff */
[----:B------:R-:W-:Y:S01]  /*7570*/  VIADD R8, R8, UR37 ;  /* 0x0000002508087c36 */ /* 0x000fe20008000000 */
[----:B------:R-:W-:Y:S01]  /*7580*/  ULDC.64 UR8, c[0x0][0x650] ;  /* 0x0001940000087ab9 */ /* 0x000fe20000000a00 */
[----:B------:R-:W-:Y:S01]  /*7590*/  BSSY B1, `(.L_x_174) ;  /* 0x000006f000017945 */ /* 0x000fe20003800000 */
[----:B------:R-:W-:Y:S01]  /*75a0*/  IMAD.MOV.U32 R18, RZ, RZ, -0x1 ;  /* 0xffffffffff127424 */ /* 0x000fe200078e00ff */
[----:B------:R-:W-:Y:S01]  /*75b0*/  PRMT R10, RZ, 0x7610, R10 ;  /* 0x00007610ff0a7816 */ /* 0x000fe2000000000a */
[----:B------:R-:W-:Y:S01]  /*75c0*/  IMAD.MOV.U32 R19, RZ, RZ, -0x1 ;  /* 0xffffffffff137424 */ /* 0x000fe200078e00ff */
[C---:B------:R-:W-:Y:S02]  /*75d0*/  ISETP.GT.U32.AND P1, PT, R8.reuse, 0x3, PT ;  /* 0x000000030800780c */ /* 0x040fe40003f24070 */
[----:B------:R-:W-:Y:S02]  /*75e0*/  SHF.R.U32.HI R2, RZ, 0x2, R8 ;  /* 0x00000002ff027819 */ /* 0x000fe40000011608 */
[----:B------:R-:W-:-:S02]  /*75f0*/  LOP3.LUT R8, R8, 0x3, RZ, 0xc0, !PT ;  /* 0x0000000308087812 */ /* 0x000fc400078ec0ff */
[----:B------:R-:W0:Y:S01]  /*7600*/  @P4 S2R R4, SR_CgaCtaId ;  /* 0x0000000000044919 */ /* 0x000e220000008800 */
[----:B------:R-:W-:Y:S02]  /*7610*/  @P4 MOV R3, 0x400 ;  /* 0x0000040000034802 */ /* 0x000fe40000000f00 */
[----:B------:R-:W-:-:S04]  /*7620*/  LOP3.LUT R2, R2, 0x1, RZ, 0xc0, !PT ;  /* 0x0000000102027812 */ /* 0x000fc800078ec0ff */
[----:B------:R-:W-:Y:S02]  /*7630*/  ISETP.NE.U32.AND P2, PT, R2, 0x1, PT ;  /* 0x000000010200780c */ /* 0x000fe40003f45070 */
[----:B0-----:R-:W-:Y:S01]  /*7640*/  @P4 LEA R3, R4, R3, 0x18 ;  /* 0x0000000304034211 */ /* 0x001fe200078ec0ff */
[----:B------:R-:W-:-:S03]  /*7650*/  IMAD.U32 R4, RZ, RZ, UR37 ;  /* 0x00000025ff047e24 */ /* 0x000fc6000f8e00ff */
[----:B------:R0:W-:Y:S01]  /*7660*/  @P4 SYNCS.ARRIVE.TRANS64.A1T0 RZ, [R3+URZ+0x78], RZ ;  /* 0x000078ff03ff49a7 */ /* 0x0001e2000810003f */
[----:B------:R-:W-:Y:S02]  /*7670*/  IADD3 R16, P4, R16, UR52, RZ ;  /* 0x0000003410107c10 */ /* 0x000fe4000ff9e0ff */
[----:B------:R-:W-:Y:S02]  /*7680*/  ISETP.LT.U32.AND P1, PT, R4, 0x4, P1 ;  /* 0x000000040400780c */ /* 0x000fe40000f21070 */
[----:B------:R-:W-:Y:S02]  /*7690*/  IADD3.X R17, R17, UR39, RZ, P4, !PT ;  /* 0x0000002711117c10 */ /* 0x000fe4000a7fe4ff */
[----:B------:R-:W-:Y:S02]  /*76a0*/  ISETP.GE.U32.AND P4, PT, R16, UR8, PT ;  /* 0x0000000810007c0c */ /* 0x000fe4000bf86070 */
[----:B0-----:R-:W-:Y:S02]  /*76b0*/  SEL R3, RZ, 0x1, !P1 ;  /* 0x00000001ff037807 */ /* 0x001fe40004800000 */
[----:B------:R-:W-:-:S02]  /*76c0*/  ISETP.GE.U32.AND.EX P1, PT, R17, UR9, PT, P4 ;  /* 0x0000000911007c0c */ /* 0x000fc4000bf26140 */
[----:B------:R-:W-:-:S04]  /*76d0*/  ISETP.GT.U32.AND P2, PT, R4, 0x3, !P2 ;  /* 0x000000030400780c */ /* 0x000fc80005744070 */
[----:B------:R-:W-:-:S04]  /*76e0*/  SEL R2, RZ, 0x1, !P2 ;  /* 0x00000001ff027807 */ /* 0x000fc80005000000 */
[--C-:B------:R-:W-:Y:S01]  /*76f0*/  LOP3.LUT R0, R2, R0, R3.reuse, 0x96, !PT ;  /* 0x0000000002007212 */ /* 0x100fe200078e9603 */
[----:B------:R-:W-:Y:S01]  /*7700*/  IMAD.MOV.U32 R2, RZ, RZ, -0x1 ;  /* 0xffffffffff027424 */ /* 0x000fe200078e00ff */
[----:B------:R-:W-:Y:S01]  /*7710*/  PRMT R3, RZ, 0x7610, R3 ;  /* 0x00007610ff037816 */ /* 0x000fe20000000003 */
[----:B------:R-:W-:Y:S06]  /*7720*/  @P1 BRA `(.L_x_175) ;  /* 0x0000000400541947 */ /* 0x000fec0003800000 */
[----:B------:R-:W0:Y:S01]  /*7730*/  S2UR UR7, SR_CTAID.X ;  /* 0x00000000000779c3 */ /* 0x000e220000002500 */
[----:B------:R-:W-:Y:S01]  /*7740*/  ULDC.64 UR8, c[0x0][0x628] ;  /* 0x00018a0000087ab9 */ /* 0x000fe20000000a00 */
[----:B------:R-:W-:Y:S01]  /*7750*/  ULDC UR10, c[0x0][0x150] ;  /* 0x00005400000a7ab9 */ /* 0x000fe20000000800 */
[----:B------:R-:W-:Y:S01]  /*7760*/  ISETP.NE.U32.AND P1, PT, RZ, UR8, PT ;  /* 0x00000008ff007c0c */ /* 0x000fe2000bf25070 */
[----:B------:R-:W-:Y:S01]  /*7770*/  ULDC UR11, c[0x0][0x630] ;  /* 0x00018c00000b7ab9 */ /* 0x000fe20000000800 */
[----:B------:R-:W-:Y:S01]  /*7780*/  ULDC UR14, c[0x0][0x154] ;  /* 0x00005500000e7ab9 */ /* 0x000fe20000000800 */
[----:B------:R-:W-:Y:S01]  /*7790*/  IMAD.MOV.U32 R2, RZ, RZ, R16 ;  /* 0x000000ffff027224 */ /* 0x000fe200078e0010 */
[----:B------:R-:W-:Y:S01]  /*77a0*/  ISETP.NE.AND.EX P1, PT, RZ, UR9, PT, P1 ;  /* 0x00000009ff007c0c */ /* 0x000fe2000bf25310 */
[----:B------:R-:W1:Y:S01]  /*77b0*/  S2UR UR12, SR_CTAID.Y ;  /* 0x00000000000c79c3 */ /* 0x000e620000002600 */
[----:B0-----:R-:W-:-:S05]  /*77c0*/  I2FP.F32.U32 R3, UR7 ;  /* 0x0000000700037c45 */ /* 0x001fca0008201000 */
[----:B------:R-:W-:Y:S01]  /*77d0*/  FMUL R12, R3, UR10 ;  /* 0x0000000a030c7c20 */ /* 0x000fe20008400000 */
[----:B------:R-:W-:-:S05]  /*77e0*/  IMAD.MOV.U32 R3, RZ, RZ, R17 ;  /* 0x000000ffff037224 */ /* 0x000fca00078e0011 */
[----:B------:R-:W-:Y:S05]  /*77f0*/  @!P1 BRA `(.L_x_176) ;  /* 0x0000000000289947 */ /* 0x000fea0003800000 */
[----:B------:R-:W-:Y:S02]  /*7800*/  ULDC UR10, c[0x0][0x634] ;  /* 0x00018d00000a7ab9 */ /* 0x000fe40000000800 */
[----:B------:R-:W-:-:S05]  /*7810*/  IADD3 R7, P1, R16, UR10, RZ ;  /* 0x0000000a10077c10 */ /* 0x000fca000ff3e0ff */
[----:B------:R-:W-:-:S04]  /*7820*/  IMAD.X R13, RZ, RZ, R17, P1 ;  /* 0x000000ffff0d7224 */ /* 0x000fc800008e0611 */
[----:B------:R-:W-:-:S04]  /*7830*/  IMAD.WIDE.U32 R4, R13, UR8, RZ ;  /* 0x000000080d047c25 */ /* 0x000fc8000f8e00ff */
[----:B------:R-:W-:-:S04]  /*7840*/  IMAD.WIDE.U32 R4, P1, R7, UR9, R4 ;  /* 0x0000000907047c25 */ /* 0x000fc8000f820004 */
[----:B------:R-:W-:-:S04]  /*7850*/  IMAD.WIDE.U32 R6, R7, UR8, RZ ;  /* 0x0000000807067c25 */ /* 0x000fc8000f8e00ff */
[----:B------:R-:W-:Y:S01]  /*7860*/  IMAD.X R3, RZ, RZ, RZ, P1 ;  /* 0x000000ffff037224 */ /* 0x000fe200008e06ff */
[----:B------:R-:W-:Y:S01]  /*7870*/  IADD3 RZ, P1, R7, R4, RZ ;  /* 0x0000000407ff7210 */ /* 0x000fe20007f3e0ff */
[----:B------:R-:W-:-:S04]  /*7880*/  IMAD.MOV.U32 R2, RZ, RZ, R5 ;  /* 0x000000ffff027224 */ /* 0x000fc800078e0005 */
[----:B------:R-:W-:-:S08]  /*7890*/  IMAD.WIDE.U32.X R2, R13, UR9, R2, P1 ;  /* 0x000000090d027c25 */ /* 0x000fd000088e0402 */
.L_x_176:
[--C-:B------:R-:W-:Y:S01]  /*78a0*/  SHF.R.U64 R19, R2, UR11, R3.reuse ;  /* 0x0000000b02137c19 */ /* 0x100fe20008001203 */
[----:B------:R-:W0:Y:S01]  /*78b0*/  F2I.U32.TRUNC.NTZ R12, R12 ;  /* 0x0000000c000c7305 */ /* 0x000e22000020f000 */
[----:B------:R-:W-:Y:S01]  /*78c0*/  SHF.R.U32.HI R2, RZ, UR11, R3 ;  /* 0x0000000bff027c19 */ /* 0x000fe20008011603 */
[----:B------:R-:W-:Y:S01]  /*78d0*/  ULDC.64 UR8, c[0x0][0x620] ;  /* 0x0001880000087ab9 */ /* 0x000fe20000000a00 */
[----:B------:R-:W-:Y:S01]  /*78e0*/  IADD3 R5, P1, RZ, -R19, RZ ;  /* 0x80000013ff057210 */ /* 0x000fe20007f3e0ff */
[----:B------:R-:W-:Y:S01]  /*78f0*/  ULDC UR11, c[0x0][0x658] ;  /* 0x00019600000b7ab9 */ /* 0x000fe20000000800 */
[----:B-1----:R-:W-:Y:S01]  /*7900*/  I2FP.F32.U32 R4, UR12 ;  /* 0x0000000c00047c45 */ /* 0x002fe20008201000 */
[----:B------:R-:W-:Y:S02]  /*7910*/  ULDC UR16, c[0x0][0x648] ;  /* 0x0001920000107ab9 */ /* 0x000fe40000000800 */
[----:B------:R-:W-:Y:S02]  /*7920*/  IMAD.X R2, RZ, RZ, ~R2, P1 ;  /* 0x000000ffff027224 */ /* 0x000fe400008e0e02 */
[----:B------:R-:W-:Y:S01]  /*7930*/  FMUL R6, R4, UR14 ;  /* 0x0000000e04067c20 */ /* 0x000fe20008400000 */
[----:B------:R-:W-:Y:S01]  /*7940*/  ULDC.64 UR14, c[0x0][0x640] ;  /* 0x00019000000e7ab9 */ /* 0x000fe20000000a00 */
[----:B------:R-:W-:Y:S01]  /*7950*/  IMAD R4, R2, UR8, RZ ;  /* 0x0000000802047c24 */ /* 0x000fe2000f8e02ff */
[----:B------:R-:W-:Y:S01]  /*7960*/  ISETP.NE.U32.AND P1, PT, RZ, UR14, PT ;  /* 0x0000000eff007c0c */ /* 0x000fe2000bf25070 */
[C---:B------:R-:W-:Y:S01]  /*7970*/  IMAD.WIDE.U32 R2, R5.reuse, UR8, R16 ;  /* 0x0000000805027c25 */ /* 0x040fe2000f8e0010 */
[----:B0-----:R-:W-:Y:S01]  /*7980*/  R2UR UR8, R12 ;  /* 0x000000000c0872ca */ /* 0x001fe200000e0000 */
[----:B------:R-:W0:Y:S01]  /*7990*/  F2I.U32.TRUNC.NTZ R6, R6 ;  /* 0x0000000600067305 */ /* 0x000e22000020f000 */
[----:B------:R-:W1:Y:S01]  /*79a0*/  LDC R12, c[0x0][0x610] ;  /* 0x00018400ff0c7b82 */ /* 0x000e620000000800 */
[----:B------:R-:W-:Y:S01]  /*79b0*/  IMAD R5, R5, UR9, R4 ;  /* 0x0000000905057c24 */ /* 0x000fe2000f8e0204 */
[----:B------:R-:W-:Y:S01]  /*79c0*/  ULDC UR9, c[0x0][0x618] ;  /* 0x0001860000097ab9 */ /* 0x000fe20000000800 */
[----:B------:R-:W-:-:S02]  /*79d0*/  ISETP.NE.AND.EX P1, PT, RZ, UR15, PT, P1 ;  /* 0x0000000fff007c0c */ /* 0x000fc4000bf25310 */
[----:B------:R-:W-:-:S05]  /*79e0*/  IMAD.IADD R3, R3, 0x1, R5 ;  /* 0x0000000103037824 */ /* 0x000fca00078e0205 */
[--C-:B------:R-:W-:Y:S02]  /*79f0*/  SHF.R.U64 R14, R2, UR9, R3.reuse ;  /* 0x00000009020e7c19 */ /* 0x100fe40008001203 */
[----:B------:R-:W-:Y:S01]  /*7a00*/  SHF.R.U32.HI R3, RZ, UR9, R3 ;  /* 0x00000009ff037c19 */ /* 0x000fe20008011603 */
[----:B------:R-:W-:Y:S01]  /*7a10*/  ULDC UR9, c[0x0][0x608] ;  /* 0x0001820000097ab9 */ /* 0x000fe20000000800 */
[----:B0-----:R-:W-:Y:S02]  /*7a20*/  R2UR UR10, R6 ;  /* 0x00000000060a72ca */ /* 0x001fe400000e0000 */
[--C-:B------:R-:W-:Y:S02]  /*7a30*/  SHF.R.U64 R15, R14, UR9, R3.reuse ;  /* 0x000000090e0f7c19 */ /* 0x100fe40008001203 */
[----:B------:R-:W-:Y:S01]  /*7a40*/  SHF.R.U32.HI R2, RZ, UR9, R3 ;  /* 0x00000009ff027c19 */ /* 0x000fe20008011603 */
[----:B------:R-:W-:-:S03]  /*7a50*/  UIADD3 UR9, -UR8, URZ, URZ ;  /* 0x0000003f08097290 */ /* 0x000fc6000fffe13f */
[--C-:B------:R-:W-:Y:S01]  /*7a60*/  SHF.R.U64 R21, R15, UR11, R2.reuse ;  /* 0x0000000b0f157c19 */ /* 0x100fe20008001202 */
[----:B------:R-:W-:Y:S01]  /*7a70*/  ULDC UR8, c[0x0][0x144] ;  /* 0x0000510000087ab9 */ /* 0x000fe20000000800 */
[----:B------:R-:W-:-:S03]  /*7a80*/  SHF.R.U32.HI R3, RZ, UR11, R2 ;  /* 0x0000000bff037c19 */ /* 0x000fc60008011602 */
[----:B------:R-:W-:Y:S01]  /*7a90*/  IMAD.MOV.U32 R2, RZ, RZ, R21 ;  /* 0x000000ffff027224 */ /* 0x000fe200078e0015 */
[----:B------:R-:W-:Y:S06]  /*7aa0*/  @!P1 BRA `(.L_x_177) ;  /* 0x0000000000289947 */ /* 0x000fec0003800000 */
        /* <DEDUP_REMOVED lines=10> */
.L_x_177:
[----:B------:R-:W-:Y:S01]  /*7b50*/  UISETP.NE.AND UP0, UPT, UR38, URZ, UPT ;  /* 0x0000003f2600728c */ /* 0x000fe2000bf05270 */
[----:B------:R-:W-:Y:S01]  /*7b60*/  SHF.R.U64 R3, R2, UR16, R3 ;  /* 0x0000001002037c19 */ /* 0x000fe20008001203 */
[----:B------:R-:W-:Y:S01]  /*7b70*/  UIADD3 UR10, -UR10, URZ, URZ ;  /* 0x0000003f0a0a7290 */ /* 0x000fe2000fffe13f */
[----:B------:R-:W-:Y:S01]  /*7b80*/  LOP3.LUT R2, R15, UR6, RZ, 0xc0, !PT ;  /* 0x000000060f027c12 */ /* 0x000fe2000f8ec0ff */
[----:B------:R-:W-:Y:S01]  /*7b90*/  UIMAD UR7, UR8, UR9, UR7 ;  /* 0x00000009080772a4 */ /* 0x000fe2000f8e0207 */
[----:B------:R-:W-:Y:S01]  /*7ba0*/  LOP3.LUT R5, R14, UR4, RZ, 0xc0, !PT ;  /* 0x000000040e057c12 */ /* 0x000fe2000f8ec0ff */
[----:B------:R-:W-:Y:S01]  /*7bb0*/  IMAD.MOV R4, RZ, RZ, -R3 ;  /* 0x000000ffff047224 */ /* 0x000fe200078e0a03 */
[----:B------:R-:W-:Y:S01]  /*7bc0*/  ULDC UR8, c[0x0][0x148] ;  /* 0x0000520000087ab9 */ /* 0x000fe20000000800 */
[----:B------:R-:W-:Y:S01]  /*7bd0*/  IMAD R3, R3, UR5, R2 ;  /* 0x0000000503037c24 */ /* 0x000fe2000f8e0202 */
[----:B------:R-:W-:Y:S02]  /*7be0*/  PLOP3.LUT P1, PT, PT, PT, UP0, 0x80, 0x0 ;  /* 0x000000000000781c */ /* 0x000fe40003f2f008 */
[----:B------:R-:W-:-:S03]  /*7bf0*/  @UP0 UIMAD UR7, UR8, UR10, UR12 ;  /* 0x0000000a080702a4 */ /* 0x000fc6000f8e020c */
[----:B------:R-:W-:Y:S02]  /*7c00*/  ULDC UR8, c[0x0][0x638] ;  /* 0x00018e0000087ab9 */ /* 0x000fe40000000800 */
[----:B------:R-:W-:Y:S02]  /*7c10*/  IMAD R2, R4, UR8, R21 ;  /* 0x0000000804027c24 */ /* 0x000fe4000f8e0215 */
[----:B-1----:R-:W-:Y:S01]  /*7c20*/  IMAD R12, R3, R12, UR7 ;  /* 0x00000007030c7e24 */ /* 0x002fe2000f8e020c */
[----:B------:R-:W-:Y:S01]  /*7c30*/  ULDC UR7, c[0x0][0x600] ;  /* 0x0001800000077ab9 */ /* 0x000fe20000000800 */
[----:B------:R-:W-:Y:S02]  /*7c40*/  IMAD.MOV.U32 R3, RZ, RZ, 0x1 ;  /* 0x00000001ff037424 */ /* 0x000fe400078e00ff */
[----:B------:R-:W-:-:S05]  /*7c50*/  IMAD R5, R2, UR7, R5 ;  /* 0x0000000702057c24 */ /* 0x000fca000f8e0205 */
[----:B------:R-:W-:Y:S02]  /*7c60*/  SEL R2, R5, R12, !P1 ;  /* 0x0000000c05027207 */ /* 0x000fe40004800000 */
[----:B------:R-:W-:-:S07]  /*7c70*/  SEL R18, R12, R5, !P1 ;  /* 0x000000050c127207 */ /* 0x000fce0004800000 */
.L_x_175:
[----:B------:R-:W-:Y:S05]  /*7c80*/  BSYNC B1 ;  /* 0x0000000000017941 */ /* 0x000fea0003800000 */
.L_x_174:
[----:B------:R-:W-:-:S13]  /*7c90*/  LOP3.LUT P1, RZ, R3, 0xff, RZ, 0xc0, !PT ;  /* 0x000000ff03ff7812 */ /* 0x000fda000782c0ff */
[----:B------:R-:W-:Y:S05]  /*7ca0*/  @P1 BRA `(.L_x_178) ;  /* 0xfffffff000fc1947 */ /* 0x000fea000383ffff */
[----:B------:R-:W-:Y:S05]  /*7cb0*/  BSYNC B0 ;  /* 0x0000000000007941 */ /* 0x000fea0003800000 */
.L_x_166:
[----:B------:R-:W-:-:S03]  /*7cc0*/  UMOV UR7, 0xffffffff ;  /* 0xffffffff00077882 */ /* 0x000fc60000000000 */
[----:B------:R-:W-:Y:S05]  /*7cd0*/  BRA.DIV UR7, `(.L_x_179) ;  /* 0x0000000607447947 */ /* 0x000fea000b800000 */
[----:B------:R-:W-:-:S13]  /*7ce0*/  ELECT P6, URZ, PT ;  /* 0x00000000003f782f */ /* 0x000fda00038c0000 */
.L_x_195:
[----:B------:R-:W-:Y:S04]  /*7cf0*/  BSSY B0, `(.L_x_180) ;  /* 0x000002c000007945 */ /* 0x000fe80003800000 */
[----:B------:R-:W-:Y:S05]  /*7d00*/  @!P6 BRA `(.L_x_181) ;  /* 0x0000000000a8e947 */ /* 0x000fea0003800000 */
[----:B------:R-:W-:-:S04]  /*7d10*/  ULOP3.LUT UR7, UR40, 0x2, URZ, 0xfc, !UPT ;  /* 0x0000000228077892 */ /* 0x000fc8000f8efc3f */
[----:B------:R-:W-:-:S06]  /*7d20*/  UISETP.NE.AND UP0, UPT, UR7, 0x3, UPT ;  /* 0x000000030700788c */ /* 0x000fcc000bf05270 */
[----:B------:R-:W-:-:S13]  /*7d30*/  PLOP3.LUT P0, PT, PT, PT, UP0, 0x80, 0x0 ;  /* 0x000000000000781c */ /* 0x000fda0003f0f008 */
[----:B------:R-:W-:Y:S05]  /*7d40*/  @!P0 BRA `(.L_x_182) ;  /* 0x0000000000048947 */ /* 0x000fea0003800000 */
[----:B------:R-:W-:Y:S01]  /*7d50*/  BPT.TRAP 0x1 ;  /* 0x000000040000795c */ /* 0x000fe20000300000 */
.L_x_182:
[----:B------:R-:W0:Y:S01]  /*7d60*/  S2R R3, SR_CgaCtaId ;  /* 0x0000000000037919 */ /* 0x000e220000008800 */
[----:B------:R-:W-:-:S04]  /*7d70*/  MOV R2, 0x400 ;  /* 0x0000040000027802 */ /* 0x000fc80000000f00 */
[----:B0-----:R-:W-:Y:S02]  /*7d80*/  LEA R3, R3, R2, 0x18 ;  /* 0x0000000203037211 */ /* 0x001fe400078ec0ff */
[----:B------:R-:W-:-:S03]  /*7d90*/  SHF.L.U32 R2, R0, 0x1f, RZ ;  /* 0x0000001f00027819 */ /* 0x000fc600000006ff */
[----:B------:R-:W-:-:S04]  /*7da0*/  VIADD R3, R3, 0x20 ;  /* 0x0000002003037836 */ /* 0x000fc80000000000 */
[C---:B------:R-:W-:Y:S02]  /*7db0*/  IMAD R7, R8.reuse, 0x8, R3 ;  /* 0x0000000808077824 */ /* 0x040fe400078e0203 */
[----:B------:R-:W-:Y:S02]  /*7dc0*/  VIADD R8, R8, 0x1 ;  /* 0x0000000108087836 */ /* 0x000fe40000000000 */
[----:B------:R-:W0:Y:S03]  /*7dd0*/  SYNCS.PHASECHK.TRANS64.TRYWAIT P0, [R7+URZ], R2 ;  /* 0x00000002070075a7 */ /* 0x000e26000800017f */
[----:B------:R-:W-:-:S04]  /*7de0*/  ISETP.NE.AND P1, PT, R8, 0x4, PT ;  /* 0x000000040800780c */ /* 0x000fc80003f25270 */
[----:B------:R-:W-:Y:S02]  /*7df0*/  SEL R5, RZ, 0x1, P1 ;  /* 0x00000001ff057807 */ /* 0x000fe40000800000 */
[----:B------:R-:W-:Y:S02]  /*7e00*/  SEL R8, R8, RZ, P1 ;  /* 0x000000ff08087207 */ /* 0x000fe40000800000 */
[----:B------:R-:W-:-:S03]  /*7e10*/  LOP3.LUT R5, R0, R5, RZ, 0x3c, !PT ;  /* 0x0000000500057212 */ /* 0x000fc600078e3cff */
[----:B------:R-:W-:Y:S01]  /*7e20*/  IMAD R9, R8, 0x8, R3 ;  /* 0x0000000808097824 */ /* 0x000fe200078e0203 */
[----:B------:R-:W-:Y:S01]  /*7e30*/  SHF.L.U32 R4, R5, 0x1f, RZ ;  /* 0x0000001f05047819 */ /* 0x000fe200000006ff */
[----:B0-----:R-:W-:Y:S06]  /*7e40*/  @!P0 BRA `(.L_x_183) ;  /* 0x0000000400088947 */ /* 0x001fec0003800000 */
.L_x_196:
[----:B------:R-:W1:Y:S01]  /*7e50*/  SYNCS.PHASECHK.TRANS64.TRYWAIT P0, [R9+URZ], R4 ;  /* 0x00000004090075a7 */ /* 0x000e62000800017f */
[----:B------:R-:W-:-:S05]  /*7e60*/  VIADD R0, R8, 0x1 ;  /* 0x0000000108007836 */ /* 0x000fca0000000000 */
[----:B------:R-:W-:-:S04]  /*7e70*/  ISETP.NE.AND P1, PT, R0, 0x4, PT ;  /* 0x000000040000780c */ /* 0x000fc80003f25270 */
[----:B0-----:R-:W-:Y:S02]  /*7e80*/  SEL R2, RZ, 0x1, P1 ;  /* 0x00000001ff027807 */ /* 0x001fe40000800000 */
[----:B------:R-:W-:Y:S02]  /*7e90*/  SEL R0, R0, RZ, P1 ;  /* 0x000000ff00007207 */ /* 0x000fe40000800000 */
[----:B------:R-:W-:-:S03]  /*7ea0*/  LOP3.LUT R7, R5, R2, RZ, 0x3c, !PT ;  /* 0x0000000205077212 */ /* 0x000fc600078e3cff */
[----:B------:R-:W-:Y:S01]  /*7eb0*/  IMAD R6, R0, 0x8, R3 ;  /* 0x0000000800067824 */ /* 0x000fe200078e0203 */
[----:B------:R-:W-:Y:S01]  /*7ec0*/  SHF.L.U32 R5, R7, 0x1f, RZ ;  /* 0x0000001f07057819 */ /* 0x000fe200000006ff */
[----:B-1----:R-:W-:Y:S06]  /*7ed0*/  @!P0 BRA `(.L_x_184) ;  /* 0x0000000000f88947 */ /* 0x002fec0003800000 */
.L_x_197:
[----:B------:R-:W1:Y:S01]  /*7ee0*/  SYNCS.PHASECHK.TRANS64.TRYWAIT P0, [R6+URZ], R5 ;  /* 0x00000005060075a7 */ /* 0x000e62000800017f */
[----:B------:R-:W-:-:S05]  /*7ef0*/  VIADD R0, R0, 0x1 ;  /* 0x0000000100007836 */ /* 0x000fca0000000000 */
[----:B------:R-:W-:-:S04]  /*7f00*/  ISETP.NE.AND P1, PT, R0, 0x4, PT ;  /* 0x000000040000780c */ /* 0x000fc80003f25270 */
[----:B------:R-:W-:Y:S02]  /*7f10*/  SEL R2, RZ, 0x1, P1 ;  /* 0x00000001ff027807 */ /* 0x000fe40000800000 */
[----:B------:R-:W-:Y:S02]  /*7f20*/  SEL R0, R0, RZ, P1 ;  /* 0x000000ff00007207 */ /* 0x000fe40000800000 */
[----:B------:R-:W-:Y:S01]  /*7f30*/  LOP3.LUT R2, R7, R2, RZ, 0x3c, !PT ;  /* 0x0000000207027212 */ /* 0x000fe200078e3cff */
[----:B-1----:R-:W-:Y:S06]  /*7f40*/  @!P0 BRA `(.L_x_185) ;  /* 0x0000000000f08947 */ /* 0x002fec0003800000 */
.L_x_198:
[----:B------:R-:W-:Y:S01]  /*7f50*/  IMAD R3, R0, 0x8, R3 ;  /* 0x0000000800037824 */ /* 0x000fe200078e0203 */
[----:B------:R-:W-:-:S07]  /*7f60*/  SHF.L.U32 R0, R2, 0x1f, RZ ;  /* 0x0000001f02007819 */ /* 0x000fce00000006ff */
.L_x_186:
[----:B--2---:R2:W3:Y:S02]  /*7f70*/  SYNCS.PHASECHK.TRANS64.TRYWAIT P0, [R3+URZ], R0 ;  /* 0x00000000030075a7 */ /* 0x0044e4000800017f */
[----:B---3--:R-:W-:Y:S05]  /*7f80*/  @!P0 NANOSLEEP.SYNCS 0x989680 ;  /* 0x009896800000895d */ /* 0x008fea0003900000 */
[----:B------:R-:W3:Y:S02]  /*7f90*/  @!P0 SYNCS.PHASECHK.TRANS64 P0, [R3+URZ], R0 ;  /* 0x00000000030085a7 */ /* 0x000ee4000800007f */
[----:B---3--:R-:W-:Y:S05]  /*7fa0*/  @!P0 BRA `(.L_x_186) ;  /* 0xfffffffc00f08947 */ /* 0x008fea000383ffff */
.L_x_181:
[----:B------:R-:W-:Y:S05]  /*7fb0*/  BSYNC B0 ;  /* 0x0000000000007941 */ /* 0x000fea0003800000 */
.L_x_180:
[----:B------:R-:W-:Y:S05]  /*7fc0*/  EXIT ;  /* 0x000000000000794d */ /* 0x000fea0003800000 */
.L_x_18:
[----:B0-----:R0:W1:Y:S02]  /*7fd0*/  SYNCS.PHASECHK.TRANS64.TRYWAIT P0, [R97+URZ+-0x8], R0 ;  /* 0xfffff800610075a7 */ /* 0x001064000800017f */
[----:B-1----:R-:W-:Y:S05]  /*7fe0*/  @!P0 NANOSLEEP.SYNCS 0x989680 ;  /* 0x009896800000895d */ /* 0x002fea0003900000 */
[----:B------:R-:W1:Y:S02]  /*7ff0*/  @!P0 SYNCS.PHASECHK.TRANS64 P0, [R97+URZ+-0x8], R0 ;  /* 0xfffff800610085a7 */ /* 0x000e64000800007f */
[----:B-1----:R-:W-:Y:S05]  /*8000*/  @!P0 BRA `(.L_x_18) ;  /* 0xfffffffc00f08947 */ /* 0x002fea000383ffff */
[----:B------:R-:W-:Y:S05]  /*8010*/  BRA `(.L_x_187) ;  /* 0xffffff98001c7947 */ /* 0x000fea000383ffff */
.L_x_23:
[----:B-1----:R1:W2:Y:S02]  /*8020*/  SYNCS.PHASECHK.TRANS64.TRYWAIT P1, [R3+URZ], R0 ;  /* 0x00000000030075a7 */ /* 0x0022a4000802017f */
[----:B--2---:R-:W-:Y:S05]  /*8030*/  @!P1 NANOSLEEP.SYNCS 0x989680 ;  /* 0x009896800000995d */ /* 0x004fea0003900000 */
[----:B------:R-:W2:Y:S02]  /*8040*/  @!P1 SYNCS.PHASECHK.TRANS64 P1, [R3+URZ], R0 ;  /* 0x00000000030095a7 */ /* 0x000ea4000802007f */
[----:B--2---:R-:W-:Y:S05]  /*8050*/  @!P1 BRA `(.L_x_23) ;  /* 0xfffffffc00f09947 */ /* 0x004fea000383ffff */
[----:B------:R-:W-:Y:S05]  /*8060*/  BRA `(.L_x_22) ;  /* 0xffffff9800947947 */ /* 0x000fea000383ffff */
.L_x_28:
[----:B-1----:R-:W-:-:S04]  /*8070*/  IMAD.U32 R5, RZ, RZ, UR4 ;  /* 0x00000004ff057e24 */ /* 0x002fc8000f8e00ff */
[----:B------:R1:W2:Y:S03]  /*8080*/  SYNCS.PHASECHK.TRANS64.TRYWAIT P1, [R5+URZ], R4 ;  /* 0x00000004050075a7 */ /* 0x0002a6000802017f */
[----:B--2---:R-:W-:Y:S05]  /*8090*/  @!P1 NANOSLEEP.SYNCS 0x989680 ;  /* 0x009896800000995d */ /* 0x004fea0003900000 */
[----:B------:R-:W2:Y:S02]  /*80a0*/  @!P1 SYNCS.PHASECHK.TRANS64 P1, [R5+URZ], R4 ;  /* 0x00000004050095a7 */ /* 0x000ea4000802007f */
[----:B--2---:R-:W-:Y:S05]  /*80b0*/  @!P1 BRA `(.L_x_28) ;  /* 0xfffffffc00ec9947 */ /* 0x004fea000383ffff */
[----:B------:R-:W-:Y:S05]  /*80c0*/  BRA `(.L_x_27) ;  /* 0xffffff9c00d47947 */ /* 0x000fea000383ffff */
.L_x_34:
[----:B0-----:R0:W1:Y:S02]  /*80d0*/  SYNCS.PHASECHK.TRANS64.TRYWAIT P0, [R97+URZ+0x8], R0 ;  /* 0x00000800610075a7 */ /* 0x001064000800017f */
[----:B-1----:R-:W-:Y:S05]  /*80e0*/  @!P0 NANOSLEEP.SYNCS 0x989680 ;  /* 0x009896800000895d */ /* 0x002fea0003900000 */
[----:B------:R-:W1:Y:S02]  /*80f0*/  @!P0 SYNCS.PHASECHK.TRANS64 P0, [R97+URZ+0x8], R0 ;  /* 0x00000800610085a7 */ /* 0x000e64000800007f */
[----:B-1----:R-:W-:Y:S05]  /*8100*/  @!P0 BRA `(.L_x_34) ;  /* 0xfffffffc00f08947 */ /* 0x002fea000383ffff */
[----:B------:R-:W-:Y:S05]  /*8110*/  BRA `(.L_x_188) ;  /* 0xffffffa400607947 */ /* 0x000fea000383ffff */
.L_x_167:
[----:B------:R-:W-:Y:S01]  /*8120*/  BSSY B1, `(.L_x_189) ;  /* 0x0000006000017945 */ /* 0x000fe20003800000 */
[----:B------:R-:W-:-:S07]  /*8130*/  IMAD.MOV.U32 R15, RZ, RZ, -0x1 ;  /* 0xffffffffff0f7424 */ /* 0x000fce00078e00ff */
[----:B-----5:R-:W-:Y:S05]  /*8140*/  WARPSYNC.COLLECTIVE R15, `(.L_x_190) ;  /* 0x000000000f0c7348 */ /* 0x020fea0003c00000 */
[----:B------:R-:W-:Y:S02]  /*8150*/  ELECT P6, UR62, PT ;  /* 0x00000000003e782f */ /* 0x000fe400038c0000 */
[----:B------:R-:W-:Y:S01]  /*8160*/  MOV R14, UR62 ;  /* 0x0000003e000e7c02 */ /* 0x000fe20008000f00 */
[----:B-----5:R-:W-:Y:S10]  /*8170*/  ENDCOLLECTIVE ;  /* 0x000000000000791b */ /* 0x020ff40003800000 */
.L_x_190:
[----:B------:R-:W-:Y:S05]  /*8180*/  BSYNC B1 ;  /* 0x0000000000017941 */ /* 0x000fea0003800000 */
.L_x_189:
[----:B------:R-:W-:Y:S05]  /*8190*/  BRA `(.L_x_191) ;  /* 0xffffffec00cc7947 */ /* 0x000fea000383ffff */
.L_x_170:
[----:B-1----:R1:W2:Y:S02]  /*81a0*/  SYNCS.PHASECHK.TRANS64.TRYWAIT P1, [R7+URZ+0x20], R4 ;  /* 0x00002004070075a7 */ /* 0x0022a4000802017f */
[----:B--2---:R-:W-:Y:S05]  /*81b0*/  @!P1 NANOSLEEP.SYNCS 0x989680 ;  /* 0x009896800000995d */ /* 0x004fea0003900000 */
[----:B------:R-:W2:Y:S02]  /*81c0*/  @!P1 SYNCS.PHASECHK.TRANS64 P1, [R7+URZ+0x20], R4 ;  /* 0x00002004070095a7 */ /* 0x000ea4000802007f */
[----:B--2---:R-:W-:Y:S05]  /*81d0*/  @!P1 BRA `(.L_x_170) ;  /* 0xfffffffc00f09947 */ /* 0x004fea000383ffff */
[----:B------:R-:W-:Y:S05]  /*81e0*/  BRA `(.L_x_192) ;  /* 0xfffffff000007947 */ /* 0x000fea000383ffff */
.L_x_179:
[----:B------:R-:W-:Y:S01]  /*81f0*/  BSSY B0, `(.L_x_193) ;  /* 0x0000006000007945 */ /* 0x000fe20003800000 */
[----:B------:R-:W-:-:S07]  /*8200*/  IMAD.MOV.U32 R15, RZ, RZ, -0x1 ;  /* 0xffffffffff0f7424 */ /* 0x000fce00078e00ff */
[----:B-----5:R-:W-:Y:S05]  /*8210*/  WARPSYNC.COLLECTIVE R15, `(.L_x_194) ;  /* 0x000000000f0c7348 */ /* 0x020fea0003c00000 */
[----:B------:R-:W-:Y:S02]  /*8220*/  ELECT P6, UR62, PT ;  /* 0x00000000003e782f */ /* 0x000fe400038c0000 */
[----:B------:R-:W-:Y:S01]  /*8230*/  MOV R14, UR62 ;  /* 0x0000003e000e7c02 */ /* 0x000fe20008000f00 */
[----:B-----5:R-:W-:Y:S10]  /*8240*/  ENDCOLLECTIVE ;  /* 0x000000000000791b */ /* 0x020ff40003800000 */
.L_x_194:
[----:B------:R-:W-:Y:S05]  /*8250*/  BSYNC B0 ;  /* 0x0000000000007941 */ /* 0x000fea0003800000 */
.L_x_193:
[----:B------:R-:W-:Y:S05]  /*8260*/  BRA `(.L_x_195) ;  /* 0xfffffff800a07947 */ /* 0x000fea000383ffff */
.L_x_183:
[----:B0-----:R0:W1:Y:S02]  /*8270*/  SYNCS.PHASECHK.TRANS64.TRYWAIT P0, [R7+URZ], R2 ;  /* 0x00000002070075a7 */ /* 0x001064000800017f */
[----:B-1----:R-:W-:Y:S05]  /*8280*/  @!P0 NANOSLEEP.SYNCS 0x989680 ;  /* 0x009896800000895d */ /* 0x002fea0003900000 */
[----:B------:R-:W1:Y:S02]  /*8290*/  @!P0 SYNCS.PHASECHK.TRANS64 P0, [R7+URZ], R2 ;  /* 0x00000002070085a7 */ /* 0x000e64000800007f */
[----:B-1----:R-:W-:Y:S05]  /*82a0*/  @!P0 BRA `(.L_x_183) ;  /* 0xfffffffc00f08947 */ /* 0x002fea000383ffff */
[----:B------:R-:W-:Y:S05]  /*82b0*/  BRA `(.L_x_196) ;  /* 0xfffffff800e47947 */ /* 0x000fea000383ffff */
.L_x_184:
[----:B0-----:R0:W1:Y:S02]  /*82c0*/  SYNCS.PHASECHK.TRANS64.TRYWAIT P0, [R9+URZ], R4 ;  /* 0x00000004090075a7 */ /* 0x001064000800017f */
[----:B-1----:R-:W-:Y:S05]  /*82d0*/  @!P0 NANOSLEEP.SYNCS 0x989680 ;  /* 0x009896800000895d */ /* 0x002fea0003900000 */
[----:B------:R-:W1:Y:S02]  /*82e0*/  @!P0 SYNCS.PHASECHK.TRANS64 P0, [R9+URZ], R4 ;  /* 0x00000004090085a7 */ /* 0x000e64000800007f */
[----:B-1----:R-:W-:Y:S05]  /*82f0*/  @!P0 BRA `(.L_x_184) ;  /* 0xfffffffc00f08947 */ /* 0x002fea000383ffff */
[----:B------:R-:W-:Y:S05]  /*8300*/  BRA `(.L_x_197) ;  /* 0xfffffff800f47947 */ /* 0x000fea000383ffff */
.L_x_185:
[----:B-1----:R1:W2:Y:S02]  /*8310*/  SYNCS.PHASECHK.TRANS64.TRYWAIT P0, [R6+URZ], R5 ;  /* 0x00000005060075a7 */ /* 0x0022a4000800017f */
[----:B--2---:R-:W-:Y:S05]  /*8320*/  @!P0 NANOSLEEP.SYNCS 0x989680 ;  /* 0x009896800000895d */ /* 0x004fea0003900000 */
[----:B------:R-:W2:Y:S02]  /*8330*/  @!P0 SYNCS.PHASECHK.TRANS64 P0, [R6+URZ], R5 ;  /* 0x00000005060085a7 */ /* 0x000ea4000800007f */
[----:B--2---:R-:W-:Y:S05]  /*8340*/  @!P0 BRA `(.L_x_185) ;  /* 0xfffffffc00f08947 */ /* 0x004fea000383ffff */
[----:B------:R-:W-:Y:S05]  /*8350*/  BRA `(.L_x_198) ;  /* 0xfffffff800fc7947 */ /* 0x000fea000383ffff */
.L_x_199:
[----:B------:R-:W-:-:S00]  /*8360*/  BRA `(.L_x_199) ;  /* 0xfffffffc00fc7947 */ /* 0x000fc0000383ffff */
[----:B------:R-:W-:-:S00]  /*8370*/  NOP ;  /* 0x0000000000007918 */ /* 0x000fc00000000000 */
        /* <DEDUP_REMOVED lines=8> */
.L_x_200:


//--------------------- .nv.global.init           --------------------------
	.section	.nv.global.init,"aw",@progbits
.nv.global.init:
	.type		$str$22,@object
	.size		$str$22,($str$23 - $str$22)
$str$22:
        /*0000*/ 	.byte	0x6b, 0x5f, 0x74, 0x69, 0x6c, 0x65, 0x5f, 0x63, 0x6f, 0x75, 0x6e, 0x74, 0x20, 0x3e, 0x3d, 0x20
        /*0010*/ 	.byte	0x31, 0x00
	.type		$str$23,@object
	.size		$str$23,(__unnamed_1 - $str$23)
$str$23:
        /*0012*/ 	.byte	0x2f, 0x74, 0x6d, 0x70, 0x2f, 0x63, 0x75, 0x74, 0x6c, 0x61, 0x73, 0x73, 0x5f, 0x73, 0x77, 0x65
        /*0022*/ 	.byte	0x65, 0x70, 0x5f, 0x73, 0x72, 0x63, 0x2f, 0x69, 0x6e, 0x63, 0x6c, 0x75, 0x64, 0x65, 0x2f, 0x63
        /*0032*/ 	.byte	0x75, 0x74, 0x6c, 0x61, 0x73, 0x73, 0x2f, 0x67, 0x65, 0x6d, 0x6d, 0x2f, 0x63, 0x6f, 0x6c, 0x6c
        /*0042*/ 	.byte	0x65, 0x63, 0x74, 0x69, 0x76, 0x65, 0x2f, 0x73, 0x6d, 0x39, 0x30, 0x5f, 0x6d, 0x6d, 0x61, 0x5f
        /*0052*/ 	.byte	0x74, 0x6d, 0x61, 0x5f, 0x67, 0x6d, 0x6d, 0x61, 0x5f, 0x73, 0x73, 0x5f, 0x77, 0x61, 0x72, 0x70
        /*0062*/ 	.byte	0x73, 0x70, 0x65, 0x63, 0x69, 0x61, 0x6c, 0x69, 0x7a, 0x65, 0x64, 0x2e, 0x68, 0x70, 0x70, 0x00
	.type		__unnamed_1,@object
	.size		__unnamed_1,(.L_0 - __unnamed_1)
__unnamed_1:
        /*0072*/ 	.byte	0x76, 0x6f, 0x69, 0x64, 0x20, 0x63, 0x75, 0x74, 0x6c, 0x61, 0x73, 0x73, 0x3a, 0x3a, 0x67, 0x65
        /* <DEDUP_REMOVED lines=180> */
        /*0bc2*/ 	.byte	0x5d, 0x00
.L_0:


//--------------------- .nv.shared._ZN7cutlass13device_kernelINS_4gemm6kernel13GemmUniversalIN4cute5tupleIJiiiiEEENS1_10collective13CollectiveMmaINS1_34MainloopSm90TmaGmmaWarpSpecializedILi4ENS5_IJNS4_1CILi2EEENSA_ILi1EEESC_EEENS1_32KernelTmaWarpSpecializedPingpongEEENS5_IJNSA_ILi64EEENSA_ILi128EEESH_EEENS_6half_tENS5_IJlSC_lEEESJ_SK_NS4_8TiledMMAINS4_8MMA_AtomIJNS4_4SM904GMMA26MMA_64x128x16_F32F16F16_SSILNSO_5MajorE0ELSQ_0ELNSO_7ScaleInE1ELSR_1EEEEEENS4_6LayoutINS5_IJSC_SC_SC_EEENS5_IJNSA_ILi0EEESW_SW_EEEEENS5_IJNS4_10UnderscoreESZ_SZ_EEEEENS4_13SM90_TMA_LOADENS4_14ComposedLayoutINS4_7SwizzleILi3ELi4ELi3EEENS4_18smem_ptr_flag_bitsILi16EEENSU_INS5_IJNSA_ILi8EEESG_EEENS5_IJSG_SC_EEEEEEEvNS4_8identityENS4_23SM90_TMA_LOAD_MULTICASTES1C_vS1D_EENS_8epilogue10collective6detail29Sm90TmaWarpSpecializedAdapterINS1H_15DefaultEpilogueISJ_SK_SK_NS1G_6thread17LinearCombinationISJ_Li1EffLNS1L_9ScaleType4KindE0ELNS_15FloatRoundStyleE2ESJ_EENS1_15EpilogueDefaultEEEEEvvEEEEvNT_6ParamsE --------------------------
	.section	.nv.shared._ZN7cutlass13device_kernelINS_4gemm6kernel13GemmUniversalIN4cute5tupleIJiiiiEEENS1_10collective13CollectiveMmaINS1_34MainloopSm90TmaGmmaWarpSpecializedILi4ENS5_IJNS4_1CILi2EEENSA_ILi1EEESC_EEENS1_32KernelTmaWarpSpecializedPingpongEEENS5_IJNSA_ILi64EEENSA_ILi128EEESH_EEENS_6half_tENS5_IJlSC_lEEESJ_SK_NS4_8TiledMMAINS4_8MMA_AtomIJNS4_4SM904GMMA26MMA_64x128x16_F32F16F16_SSILNSO_5MajorE0ELSQ_0ELNSO_7ScaleInE1ELSR_1EEEEEENS4_6LayoutINS5_IJSC_SC_SC_EEENS5_IJNSA_ILi0EEESW_SW_EEEEENS5_IJNS4_10UnderscoreESZ_SZ_EEEEENS4_13SM90_TMA_LOADENS4_14ComposedLayoutINS4_7SwizzleILi3ELi4ELi3EEENS4_18smem_ptr_flag_bitsILi16EEENSU_INS5_IJNSA_ILi8EEESG_EEENS5_IJSG_SC_EEEEEEEvNS4_8identityENS4_23SM90_TMA_LOAD_MULTICASTES1C_vS1D_EENS_8epilogue10collective6detail29Sm90TmaWarpSpecializedAdapterINS1H_15DefaultEpilogueISJ_SK_SK_NS1G_6thread17LinearCombinationISJ_Li1EffLNS1L_9ScaleType4KindE0ELNS_15FloatRoundStyleE2ESJ_EENS1_15EpilogueDefaultEEEEEvvEEEEvNT_6ParamsE,"aw",@nobits
	.sectionflags	@""
	.align	16
	.zero		1024


//--------------------- .nv.shared.reserved.0     --------------------------
	.section	.nv.shared.reserved.0,"aw",@nobits
	.weak		__nv_reservedSMEM_offset_0_alias
	.size		__nv_reservedSMEM_offset_0_alias, 0, 0
	.other		__nv_reservedSMEM_offset_0_alias,@"STO_CUDA_RESERVED_SHARED STV_DEFAULT"
__nv_reservedSMEM_offset_0_alias:
	.zero		0


//--------------------- .nv.global                --------------------------
	.section	.nv.global,"aw",@nobits
.nv.global:
	.type		_ZN39_INTERNAL_8d545367_4_k_cu_c36f6ea6_34534cute1_E,@object
	.size		_ZN39_INTERNAL_8d545367_4_k_cu_c36f6ea6_34534cute1_E,(_ZN39_INTERNAL_8d545367_4_k_cu_c36f6ea6_34534cuda3std3__45__cpo6cbeginE - _ZN39_INTERNAL_8d545367_4_k_cu_c36f6ea6_34534cute1_E)
_ZN39_INTERNAL_8d545367_4_k_cu_c36f6ea6_34534cute1_E:
	.zero		1
	.type		_ZN39_INTERNAL_8d545367_4_k_cu_c36f6ea6_34534cuda3std3__45__cpo6cbeginE,@object
	.size		_ZN39_INTERNAL_8d545367_4_k_cu_c36f6ea6_34534cuda3std3__45__cpo6cbeginE,(_ZN39_INTERNAL_8d545367_4_k_cu_c36f6ea6_34534cuda3std3__48in_placeE - _ZN39_INTERNAL_8d545367_4_k_cu_c36f6ea6_34534cuda3std3__45__cpo6cbeginE)
_ZN39_INTERNAL_8d545367_4_k_cu_c36f6ea6_34534cuda3std3__45__cpo6cbeginE:
	.zero		1
	.type		_ZN39_INTERNAL_8d545367_4_k_cu_c36f6ea6_34534cuda3std3__48in_placeE,@object
	.size		_ZN39_INTERNAL_8d545367_4_k_cu_c36f6ea6_34534cuda3std3__48in_placeE,(_ZN39_INTERNAL_8d545367_4_k_cu_c36f6ea6_34534cuda3std6ranges3__45__cpo9iter_moveE - _ZN39_INTERNAL_8d545367_4_k_cu_c36f6ea6_34534cuda3std3__48in_placeE)
_ZN39_INTERNAL_8d545367_4_k_cu_c36f6ea6_34534cuda3std3__48in_placeE:
	.zero		1
	.type		_ZN39_INTERNAL_8d545367_4_k_cu_c36f6ea6_34534cuda3std6ranges3__45__cpo9iter_moveE,@object
	.size		_ZN39_INTERNAL_8d545367_4_k_cu_c36f6ea6_34534cuda3std6ranges3__45__cpo9iter_moveE,(_ZN39_INTERNAL_8d545367_4_k_cu_c36f6ea6_34534cuda3std3__45__cpo5beginE - _ZN39_INTERNAL_8d545367_4_k_cu_c36f6ea6_34534cuda3std6ranges3__45__cpo9iter_moveE)
_ZN39_INTERNAL_8d545367_4_k_cu_c36f6ea6_34534cuda3std6ranges3__45__cpo9iter_moveE:
	.zero		1
	.type		_ZN39_INTERNAL_8d545367_4_k_cu_c36f6ea6_34534cuda3std3__45__cpo5beginE,@object
	.size		_ZN39_INTERNAL_8d545367_4_k_cu_c36f6ea6_34534cuda3std3__45__cpo5beginE,(_ZN39_INTERNAL_8d545367_4_k_cu_c36f6ea6_34534cuda3std3__441_GLOBAL__N__8d545367_4_k_cu_c36f6ea6_34536ignoreE - _ZN39_INTERNAL_8d545367_4_k_cu_c36f6ea6_34534cuda3std3__45__cpo5beginE)
_ZN39_INTERNAL_8d545367_4_k_cu_c36f6ea6_34534cuda3std3__45__cpo5beginE:
	.zero		1
	.type		_ZN39_INTERNAL_8d545367_4_k_cu_c36f6ea6_34534cuda3std3__441_GLOBAL__N__8d545367_4_k_cu_c36f6ea6_34536ignoreE,@object
	.size		_ZN39_INTERNAL_8d545367_4_k_cu_c36f6ea6_34534cuda3std3__441_GLOBAL__N__8d545367_4_k_cu_c36f6ea6_34536ignoreE,(_ZN39_INTERNAL_8d545367_4_k_cu_c36f6ea6_34534cute7productE - _ZN39_INTERNAL_8d545367_4_k_cu_c36f6ea6_34534cuda3std3__441_GLOBAL__N__8d545367_4_k_cu_c36f6ea6_34536ignoreE)
_ZN39_INTERNAL_8d545367_4_k_cu_c36f6ea6_34534cuda3std3__441_GLOBAL__N__8d545367_4_k_cu_c36f6ea6_34536ignoreE:
	.zero		1
	.type		_ZN39_INTERNAL_8d545367_4_k_cu_c36f6ea6_34534cute7productE,@object
	.size		_ZN39_INTERNAL_8d545367_4_k_cu_c36f6ea6_34534cute7productE,(_ZN39_INTERNAL_8d545367_4_k_cu_c36f6ea6_34534cuda3std3__45__cpo3endE - _ZN39_INTERNAL_8d545367_4_k_cu_c36f6ea6_34534cute7productE)
_ZN39_INTERNAL_8d545367_4_k_cu_c36f6ea6_34534cute7productE:
	.zero		1
	.type		_ZN39_INTERNAL_8d545367_4_k_cu_c36f6ea6_34534cuda3std3__45__cpo3endE,@object
	.size		_ZN39_INTERNAL_8d545367_4_k_cu_c36f6ea6_34534cuda3std3__45__cpo3endE,(_ZN39_INTERNAL_8d545367_4_k_cu_c36f6ea6_34534cuda3std3__419piecewise_constructE - _ZN39_INTERNAL_8d545367_4_k_cu_c36f6ea6_34534cuda3std3__45__cpo3endE)
_ZN39_INTERNAL_8d545367_4_k_cu_c36f6ea6_34534cuda3std3__45__cpo3endE:
	.zero		1
	.type		_ZN39_INTERNAL_8d545367_4_k_cu_c36f6ea6_34534cuda3std3__419piecewise_constructE,@object
	.size		_ZN39_INTERNAL_8d545367_4_k_cu_c36f6ea6_34534cuda3std3__419piecewise_constructE,(_ZN39_INTERNAL_8d545367_4_k_cu_c36f6ea6_34534cuda3std3__45__cpo4cendE - _ZN39_INTERNAL_8d545367_4_k_cu_c36f6ea6_34534cuda3std3__419piecewise_constructE)
_ZN39_INTERNAL_8d545367_4_k_cu_c36f6ea6_34534cuda3std3__419piecewise_constructE:
	.zero		1
	.type		_ZN39_INTERNAL_8d545367_4_k_cu_c36f6ea6_34534cuda3std3__45__cpo4cendE,@object
	.size		_ZN39_INTERNAL_8d545367_4_k_cu_c36f6ea6_34534cuda3std3__45__cpo4cendE,(_ZN39_INTERNAL_8d545367_4_k_cu_c36f6ea6_34534cuda3std6ranges3__45__cpo4swapE - _ZN39_INTERNAL_8d545367_4_k_cu_c36f6ea6_34534cuda3std3__45__cpo4cendE)
_ZN39_INTERNAL_8d545367_4_k_cu_c36f6ea6_34534cuda3std3__45__cpo4cendE:
	.zero		1
	.type		_ZN39_INTERNAL_8d545367_4_k_cu_c36f6ea6_34534cuda3std6ranges3__45__cpo4swapE,@object
	.size		_ZN39_INTERNAL_8d545367_4_k_cu_c36f6ea6_34534cuda3std6ranges3__45__cpo4swapE,(.L_8 - _ZN39_INTERNAL_8d545367_4_k_cu_c36f6ea6_34534cuda3std6ranges3__45__cpo4swapE)
_ZN39_INTERNAL_8d545367_4_k_cu_c36f6ea6_34534cuda3std6ranges3__45__cpo4swapE:
	.zero		1
.L_8:


//--------------------- .nv.constant0._ZN7cutlass13device_kernelINS_4gemm6kernel13GemmUniversalIN4cute5tupleIJiiiiEEENS1_10collective13CollectiveMmaINS1_34MainloopSm90TmaGmmaWarpSpecializedILi4ENS5_IJNS4_1CILi2EEENSA_ILi1EEESC_EEENS1_32KernelTmaWarpSpecializedPingpongEEENS5_IJNSA_ILi64EEENSA_ILi128EEESH_EEENS_6half_tENS5_IJlSC_lEEESJ_SK_NS4_8TiledMMAINS4_8MMA_AtomIJNS4_4SM904GMMA26MMA_64x128x16_F32F16F16_SSILNSO_5MajorE0ELSQ_0ELNSO_7ScaleInE1ELSR_1EEEEEENS4_6LayoutINS5_IJSC_SC_SC_EEENS5_IJNSA_ILi0EEESW_SW_EEEEENS5_IJNS4_10UnderscoreESZ_SZ_EEEEENS4_13SM90_TMA_LOADENS4_14ComposedLayoutINS4_7SwizzleILi3ELi4ELi3EEENS4_18smem_ptr_flag_bitsILi16EEENSU_INS5_IJNSA_ILi8EEESG_EEENS5_IJSG_SC_EEEEEEEvNS4_8identityENS4_23SM90_TMA_LOAD_MULTICASTES1C_vS1D_EENS_8epilogue10collective6detail29Sm90TmaWarpSpecializedAdapterINS1H_15DefaultEpilogueISJ_SK_SK_NS1G_6thread17LinearCombinationISJ_Li1EffLNS1L_9ScaleType4KindE0ELNS_15FloatRoundStyleE2ESJ_EENS1_15EpilogueDefaultEEEEEvvEEEEvNT_6ParamsE --------------------------
	.section	.nv.constant0._ZN7cutlass13device_kernelINS_4gemm6kernel13GemmUniversalIN4cute5tupleIJiiiiEEENS1_10collective13CollectiveMmaINS1_34MainloopSm90TmaGmmaWarpSpecializedILi4ENS5_IJNS4_1CILi2EEENSA_ILi1EEESC_EEENS1_32KernelTmaWarpSpecializedPingpongEEENS5_IJNSA_ILi64EEENSA_ILi128EEESH_EEENS_6half_tENS5_IJlSC_lEEESJ_SK_NS4_8TiledMMAINS4_8MMA_AtomIJNS4_4SM904GMMA26MMA_64x128x16_F32F16F16_SSILNSO_5MajorE0ELSQ_0ELNSO_7ScaleInE1ELSR_1EEEEEENS4_6LayoutINS5_IJSC_SC_SC_EEENS5_IJNSA_ILi0EEESW_SW_EEEEENS5_IJNS4_10UnderscoreESZ_SZ_EEEEENS4_13SM90_TMA_LOADENS4_14ComposedLayoutINS4_7SwizzleILi3ELi4ELi3EEENS4_18smem_ptr_flag_bitsILi16EEENSU_INS5_IJNSA_ILi8EEESG_EEENS5_IJSG_SC_EEEEEEEvNS4_8identityENS4_23SM90_TMA_LOAD_MULTICASTES1C_vS1D_EENS_8epilogue10collective6detail29Sm90TmaWarpSpecializedAdapterINS1H_15DefaultEpilogueISJ_SK_SK_NS1G_6thread17LinearCombinationISJ_Li1EffLNS1L_9ScaleType4KindE0ELNS_15FloatRoundStyleE2ESJ_EENS1_15EpilogueDefaultEEEEEvvEEEEvNT_6ParamsE,"a",@progbits
	.sectionflags	@""
	.align	4
.nv.constant0._ZN7cutlass13device_kernelINS_4gemm6kernel13GemmUniversalIN4cute5tupleIJiiiiEEENS1_10collective13CollectiveMmaINS1_34MainloopSm90TmaGmmaWarpSpecializedILi4ENS5_IJNS4_1CILi2EEENSA_ILi1EEESC_EEENS1_32KernelTmaWarpSpecializedPingpongEEENS5_IJNSA_ILi64EEENSA_ILi128EEESH_EEENS_6half_tENS5_IJlSC_lEEESJ_SK_NS4_8TiledMMAINS4_8MMA_AtomIJNS4_4SM904GMMA26MMA_64x128x16_F32F16F16_SSILNSO_5MajorE0ELSQ_0ELNSO_7ScaleInE1ELSR_1EEEEEENS4_6LayoutINS5_IJSC_SC_SC_EEENS5_IJNSA_ILi0EEESW_SW_EEEEENS5_IJNS4_10UnderscoreESZ_SZ_EEEEENS4_13SM90_TMA_LOADENS4_14ComposedLayoutINS4_7SwizzleILi3ELi4ELi3EEENS4_18smem_ptr_flag_bitsILi16EEENSU_INS5_IJNSA_ILi8EEESG_EEENS5_IJSG_SC_EEEEEEEvNS4_8identityENS4_23SM90_TMA_LOAD_MULTICASTES1C_vS1D_EENS_8epilogue10collective6detail29Sm90TmaWarpSpecializedAdapterINS1H_15DefaultEpilogueISJ_SK_SK_NS1G_6thread17LinearCombinationISJ_Li1EffLNS1L_9ScaleType4KindE0ELNS_15FloatRoundStyleE2ESJ_EENS1_15EpilogueDefaultEEEEEvvEEEEvNT_6ParamsE:
	.zero		1664


//--------------------- SYMBOLS --------------------------

	.type		.nv.reservedSmem.offset0,@object
	.size		.nv.reservedSmem.offset0,0x4
	.type		__assertfail,@function
